//
// Generated by NVIDIA NVVM Compiler
//
// Compiler Build ID: CL-36424714
// Cuda compilation tools, release 13.0, V13.0.88
// Based on NVVM 20.0.0
//

.version 9.0
.target sm_100
.address_size 64

	// .globl	_Z22avoidBoundaries_kernalPfS_S_S_i
// _ZZ16alignment_kernalPfS_S_S_S_S_iE18numberOfNeighbours has been demoted
// _ZZ17seperation_kernalPfS_S_S_S_S_iE12_diffVectorX has been demoted
// _ZZ17seperation_kernalPfS_S_S_S_S_iE12_diffVectorZ has been demoted
// _ZZ17seperation_kernalPfS_S_S_S_S_iE18numberOfNeighbours has been demoted
// _ZZ15cohesion_kernalPfS_S_S_S_S_iE18numberOfNeighbours has been demoted
.global .align 1 .b8 _ZN34_INTERNAL_5dad36ea_4_k_cu_171b22764cuda3std3__45__cpo5beginE[1];
.global .align 1 .b8 _ZN34_INTERNAL_5dad36ea_4_k_cu_171b22764cuda3std3__45__cpo3endE[1];
.global .align 1 .b8 _ZN34_INTERNAL_5dad36ea_4_k_cu_171b22764cuda3std3__45__cpo6cbeginE[1];
.global .align 1 .b8 _ZN34_INTERNAL_5dad36ea_4_k_cu_171b22764cuda3std3__45__cpo4cendE[1];
.global .align 1 .b8 _ZN34_INTERNAL_5dad36ea_4_k_cu_171b22764cuda3std3__45__cpo6rbeginE[1];
.global .align 1 .b8 _ZN34_INTERNAL_5dad36ea_4_k_cu_171b22764cuda3std3__45__cpo4rendE[1];
.global .align 1 .b8 _ZN34_INTERNAL_5dad36ea_4_k_cu_171b22764cuda3std3__45__cpo7crbeginE[1];
.global .align 1 .b8 _ZN34_INTERNAL_5dad36ea_4_k_cu_171b22764cuda3std3__45__cpo5crendE[1];
.global .align 1 .b8 _ZN34_INTERNAL_5dad36ea_4_k_cu_171b22764cuda3std3__436_GLOBAL__N__5dad36ea_4_k_cu_171b22766ignoreE[1];
.global .align 1 .b8 _ZN34_INTERNAL_5dad36ea_4_k_cu_171b22764cuda3std3__419piecewise_constructE[1];
.global .align 1 .b8 _ZN34_INTERNAL_5dad36ea_4_k_cu_171b22764cuda3std3__48in_placeE[1];
.global .align 1 .b8 _ZN34_INTERNAL_5dad36ea_4_k_cu_171b22764cuda3std3__420unreachable_sentinelE[1];
.global .align 1 .b8 _ZN34_INTERNAL_5dad36ea_4_k_cu_171b22764cuda3std3__47nulloptE[1];
.global .align 1 .b8 _ZN34_INTERNAL_5dad36ea_4_k_cu_171b22764cuda3std3__48unexpectE[1];
.global .align 1 .b8 _ZN34_INTERNAL_5dad36ea_4_k_cu_171b22764cuda3std6ranges3__45__cpo4swapE[1];
.global .align 1 .b8 _ZN34_INTERNAL_5dad36ea_4_k_cu_171b22764cuda3std6ranges3__45__cpo9iter_moveE[1];
.global .align 1 .b8 _ZN34_INTERNAL_5dad36ea_4_k_cu_171b22764cuda3std6ranges3__45__cpo5beginE[1];
.global .align 1 .b8 _ZN34_INTERNAL_5dad36ea_4_k_cu_171b22764cuda3std6ranges3__45__cpo3endE[1];
.global .align 1 .b8 _ZN34_INTERNAL_5dad36ea_4_k_cu_171b22764cuda3std6ranges3__45__cpo6cbeginE[1];
.global .align 1 .b8 _ZN34_INTERNAL_5dad36ea_4_k_cu_171b22764cuda3std6ranges3__45__cpo4cendE[1];
.global .align 1 .b8 _ZN34_INTERNAL_5dad36ea_4_k_cu_171b22764cuda3std6ranges3__45__cpo7advanceE[1];
.global .align 1 .b8 _ZN34_INTERNAL_5dad36ea_4_k_cu_171b22764cuda3std6ranges3__45__cpo9iter_swapE[1];
.global .align 1 .b8 _ZN34_INTERNAL_5dad36ea_4_k_cu_171b22764cuda3std6ranges3__45__cpo4nextE[1];
.global .align 1 .b8 _ZN34_INTERNAL_5dad36ea_4_k_cu_171b22764cuda3std6ranges3__45__cpo4prevE[1];
.global .align 1 .b8 _ZN34_INTERNAL_5dad36ea_4_k_cu_171b22764cuda3std6ranges3__45__cpo4dataE[1];
.global .align 1 .b8 _ZN34_INTERNAL_5dad36ea_4_k_cu_171b22764cuda3std6ranges3__45__cpo5cdataE[1];
.global .align 1 .b8 _ZN34_INTERNAL_5dad36ea_4_k_cu_171b22764cuda3std6ranges3__45__cpo4sizeE[1];
.global .align 1 .b8 _ZN34_INTERNAL_5dad36ea_4_k_cu_171b22764cuda3std6ranges3__45__cpo5ssizeE[1];
.global .align 1 .b8 _ZN34_INTERNAL_5dad36ea_4_k_cu_171b22764cuda3std6ranges3__45__cpo8distanceE[1];
.global .align 1 .b8 _ZN34_INTERNAL_5dad36ea_4_k_cu_171b22766thrust24THRUST_300001_SM_1000_NS8cuda_cub3parE[1];
.global .align 1 .b8 _ZN34_INTERNAL_5dad36ea_4_k_cu_171b22766thrust24THRUST_300001_SM_1000_NS8cuda_cub10par_nosyncE[1];
.global .align 1 .b8 _ZN34_INTERNAL_5dad36ea_4_k_cu_171b22766thrust24THRUST_300001_SM_1000_NS6system6detail10sequential3seqE[1];
.global .align 1 .b8 _ZN34_INTERNAL_5dad36ea_4_k_cu_171b22766thrust24THRUST_300001_SM_1000_NS6system3cpp3parE[1];
.global .align 1 .b8 _ZN34_INTERNAL_5dad36ea_4_k_cu_171b22766thrust24THRUST_300001_SM_1000_NS12placeholders2_1E[1];
.global .align 1 .b8 _ZN34_INTERNAL_5dad36ea_4_k_cu_171b22766thrust24THRUST_300001_SM_1000_NS12placeholders2_2E[1];
.global .align 1 .b8 _ZN34_INTERNAL_5dad36ea_4_k_cu_171b22766thrust24THRUST_300001_SM_1000_NS12placeholders2_3E[1];
.global .align 1 .b8 _ZN34_INTERNAL_5dad36ea_4_k_cu_171b22766thrust24THRUST_300001_SM_1000_NS12placeholders2_4E[1];
.global .align 1 .b8 _ZN34_INTERNAL_5dad36ea_4_k_cu_171b22766thrust24THRUST_300001_SM_1000_NS12placeholders2_5E[1];
.global .align 1 .b8 _ZN34_INTERNAL_5dad36ea_4_k_cu_171b22766thrust24THRUST_300001_SM_1000_NS12placeholders2_6E[1];
.global .align 1 .b8 _ZN34_INTERNAL_5dad36ea_4_k_cu_171b22766thrust24THRUST_300001_SM_1000_NS12placeholders2_7E[1];
.global .align 1 .b8 _ZN34_INTERNAL_5dad36ea_4_k_cu_171b22766thrust24THRUST_300001_SM_1000_NS12placeholders2_8E[1];
.global .align 1 .b8 _ZN34_INTERNAL_5dad36ea_4_k_cu_171b22766thrust24THRUST_300001_SM_1000_NS12placeholders2_9E[1];
.global .align 1 .b8 _ZN34_INTERNAL_5dad36ea_4_k_cu_171b22766thrust24THRUST_300001_SM_1000_NS12placeholders3_10E[1];
.global .align 1 .b8 _ZN34_INTERNAL_5dad36ea_4_k_cu_171b22766thrust24THRUST_300001_SM_1000_NS3seqE[1];
.global .align 1 .b8 _ZN34_INTERNAL_5dad36ea_4_k_cu_171b22766thrust24THRUST_300001_SM_1000_NS6deviceE[1];

.visible .entry _Z22avoidBoundaries_kernalPfS_S_S_i(
	.param .u64 .ptr .align 1 _Z22avoidBoundaries_kernalPfS_S_S_i_param_0,
	.param .u64 .ptr .align 1 _Z22avoidBoundaries_kernalPfS_S_S_i_param_1,
	.param .u64 .ptr .align 1 _Z22avoidBoundaries_kernalPfS_S_S_i_param_2,
	.param .u64 .ptr .align 1 _Z22avoidBoundaries_kernalPfS_S_S_i_param_3,
	.param .u32 _Z22avoidBoundaries_kernalPfS_S_S_i_param_4
)
{
	.reg .pred 	%p<10>;
	.reg .b32 	%r<6>;
	.reg .b32 	%f<13>;
	.reg .b64 	%rd<15>;

	ld.param.u64 	%rd3, [_Z22avoidBoundaries_kernalPfS_S_S_i_param_0];
	ld.param.u64 	%rd4, [_Z22avoidBoundaries_kernalPfS_S_S_i_param_1];
	ld.param.u64 	%rd5, [_Z22avoidBoundaries_kernalPfS_S_S_i_param_2];
	ld.param.u64 	%rd6, [_Z22avoidBoundaries_kernalPfS_S_S_i_param_3];
	ld.param.u32 	%r2, [_Z22avoidBoundaries_kernalPfS_S_S_i_param_4];
	mov.u32 	%r3, %ctaid.x;
	mov.u32 	%r4, %ntid.x;
	mov.u32 	%r5, %tid.x;
	mad.lo.s32 	%r1, %r3, %r4, %r5;
	setp.ge.u32 	%p1, %r1, %r2;
	@%p1 bra 	$L__BB0_13;
	cvta.to.global.u64 	%rd7, %rd6;
	cvta.to.global.u64 	%rd8, %rd4;
	mul.wide.u32 	%rd9, %r1, 4;
	add.s64 	%rd10, %rd8, %rd9;
	ld.global.f32 	%f1, [%rd10];
	setp.ltu.f32 	%p2, %f1, 0f40000000;
	add.s64 	%rd1, %rd7, %rd9;
	@%p2 bra 	$L__BB0_4;
	ld.global.f32 	%f2, [%rd1];
	setp.leu.f32 	%p3, %f2, 0f00000000;
	@%p3 bra 	$L__BB0_4;
	neg.f32 	%f7, %f2;
	st.global.f32 	[%rd1], %f7;
	bra.uni 	$L__BB0_13;
$L__BB0_4:
	setp.gtu.f32 	%p4, %f1, 0fC0000000;
	@%p4 bra 	$L__BB0_7;
	ld.global.f32 	%f3, [%rd1];
	setp.geu.f32 	%p5, %f3, 0f00000000;
	@%p5 bra 	$L__BB0_7;
	neg.f32 	%f8, %f3;
	st.global.f32 	[%rd1], %f8;
	bra.uni 	$L__BB0_13;
$L__BB0_7:
	cvta.to.global.u64 	%rd11, %rd3;
	add.s64 	%rd13, %rd11, %rd9;
	ld.global.f32 	%f4, [%rd13];
	setp.ltu.f32 	%p6, %f4, 0f40000000;
	cvta.to.global.u64 	%rd14, %rd5;
	add.s64 	%rd2, %rd14, %rd9;
	@%p6 bra 	$L__BB0_10;
	ld.global.f32 	%f5, [%rd2];
	setp.leu.f32 	%p7, %f5, 0f00000000;
	@%p7 bra 	$L__BB0_10;
	neg.f32 	%f9, %f5;
	ld.global.f32 	%f10, [%rd1];
	st.global.f32 	[%rd2], %f9;
	st.global.f32 	[%rd1], %f10;
	bra.uni 	$L__BB0_13;
$L__BB0_10:
	setp.gtu.f32 	%p8, %f4, 0fC0000000;
	@%p8 bra 	$L__BB0_13;
	ld.global.f32 	%f6, [%rd2];
	setp.geu.f32 	%p9, %f6, 0f00000000;
	@%p9 bra 	$L__BB0_13;
	neg.f32 	%f11, %f6;
	ld.global.f32 	%f12, [%rd1];
	st.global.f32 	[%rd2], %f11;
	st.global.f32 	[%rd1], %f12;
$L__BB0_13:
	ret;

}
	// .globl	_Z16updatePos_kernalPfS_S_S_i
.visible .entry _Z16updatePos_kernalPfS_S_S_i(
	.param .u64 .ptr .align 1 _Z16updatePos_kernalPfS_S_S_i_param_0,
	.param .u64 .ptr .align 1 _Z16updatePos_kernalPfS_S_S_i_param_1,
	.param .u64 .ptr .align 1 _Z16updatePos_kernalPfS_S_S_i_param_2,
	.param .u64 .ptr .align 1 _Z16updatePos_kernalPfS_S_S_i_param_3,
	.param .u32 _Z16updatePos_kernalPfS_S_S_i_param_4
)
{
	.reg .pred 	%p<2>;
	.reg .b32 	%r<6>;
	.reg .b32 	%f<7>;
	.reg .b64 	%rd<14>;

	ld.param.u64 	%rd1, [_Z16updatePos_kernalPfS_S_S_i_param_0];
	ld.param.u64 	%rd2, [_Z16updatePos_kernalPfS_S_S_i_param_1];
	ld.param.u64 	%rd3, [_Z16updatePos_kernalPfS_S_S_i_param_2];
	ld.param.u64 	%rd4, [_Z16updatePos_kernalPfS_S_S_i_param_3];
	ld.param.u32 	%r2, [_Z16updatePos_kernalPfS_S_S_i_param_4];
	mov.u32 	%r3, %ctaid.x;
	mov.u32 	%r4, %ntid.x;
	mov.u32 	%r5, %tid.x;
	mad.lo.s32 	%r1, %r3, %r4, %r5;
	setp.ge.u32 	%p1, %r1, %r2;
	@%p1 bra 	$L__BB1_2;
	cvta.to.global.u64 	%rd5, %rd3;
	cvta.to.global.u64 	%rd6, %rd1;
	cvta.to.global.u64 	%rd7, %rd4;
	cvta.to.global.u64 	%rd8, %rd2;
	mul.wide.u32 	%rd9, %r1, 4;
	add.s64 	%rd10, %rd5, %rd9;
	ld.global.f32 	%f1, [%rd10];
	add.s64 	%rd11, %rd6, %rd9;
	ld.global.f32 	%f2, [%rd11];
	add.f32 	%f3, %f1, %f2;
	st.global.f32 	[%rd11], %f3;
	add.s64 	%rd12, %rd7, %rd9;
	ld.global.f32 	%f4, [%rd12];
	add.s64 	%rd13, %rd8, %rd9;
	ld.global.f32 	%f5, [%rd13];
	add.f32 	%f6, %f4, %f5;
	st.global.f32 	[%rd13], %f6;
$L__BB1_2:
	ret;

}
	// .globl	_Z15limitVel_kernalfPfS_S_S_i
.visible .entry _Z15limitVel_kernalfPfS_S_S_i(
	.param .f32 _Z15limitVel_kernalfPfS_S_S_i_param_0,
	.param .u64 .ptr .align 1 _Z15limitVel_kernalfPfS_S_S_i_param_1,
	.param .u64 .ptr .align 1 _Z15limitVel_kernalfPfS_S_S_i_param_2,
	.param .u64 .ptr .align 1 _Z15limitVel_kernalfPfS_S_S_i_param_3,
	.param .u64 .ptr .align 1 _Z15limitVel_kernalfPfS_S_S_i_param_4,
	.param .u32 _Z15limitVel_kernalfPfS_S_S_i_param_5
)
{
	.reg .pred 	%p<3>;
	.reg .b32 	%r<6>;
	.reg .b32 	%f<12>;
	.reg .b64 	%rd<8>;

	ld.param.f32 	%f3, [_Z15limitVel_kernalfPfS_S_S_i_param_0];
	ld.param.u64 	%rd3, [_Z15limitVel_kernalfPfS_S_S_i_param_3];
	ld.param.u64 	%rd4, [_Z15limitVel_kernalfPfS_S_S_i_param_4];
	ld.param.u32 	%r2, [_Z15limitVel_kernalfPfS_S_S_i_param_5];
	mov.u32 	%r3, %ctaid.x;
	mov.u32 	%r4, %ntid.x;
	mov.u32 	%r5, %tid.x;
	mad.lo.s32 	%r1, %r3, %r4, %r5;
	setp.ge.u32 	%p1, %r1, %r2;
	@%p1 bra 	$L__BB2_3;
	cvta.to.global.u64 	%rd5, %rd3;
	cvta.to.global.u64 	%rd6, %rd4;
	mul.wide.u32 	%rd7, %r1, 4;
	add.s64 	%rd1, %rd5, %rd7;
	ld.global.f32 	%f1, [%rd1];
	add.s64 	%rd2, %rd6, %rd7;
	ld.global.f32 	%f4, [%rd2];
	mul.f32 	%f5, %f4, %f4;
	fma.rn.f32 	%f6, %f1, %f1, %f5;
	sqrt.rn.f32 	%f2, %f6;
	setp.leu.f32 	%p2, %f2, %f3;
	@%p2 bra 	$L__BB2_3;
	div.rn.f32 	%f7, %f1, %f2;
	mul.f32 	%f8, %f3, %f7;
	st.global.f32 	[%rd1], %f8;
	ld.global.f32 	%f9, [%rd2];
	div.rn.f32 	%f10, %f9, %f2;
	mul.f32 	%f11, %f3, %f10;
	st.global.f32 	[%rd2], %f11;
$L__BB2_3:
	ret;

}
	// .globl	_Z12flock_kernalPfS_S_S_S_S_S_S_S_S_i
.visible .entry _Z12flock_kernalPfS_S_S_S_S_S_S_S_S_i(
	.param .u64 .ptr .align 1 _Z12flock_kernalPfS_S_S_S_S_S_S_S_S_i_param_0,
	.param .u64 .ptr .align 1 _Z12flock_kernalPfS_S_S_S_S_S_S_S_S_i_param_1,
	.param .u64 .ptr .align 1 _Z12flock_kernalPfS_S_S_S_S_S_S_S_S_i_param_2,
	.param .u64 .ptr .align 1 _Z12flock_kernalPfS_S_S_S_S_S_S_S_S_i_param_3,
	.param .u64 .ptr .align 1 _Z12flock_kernalPfS_S_S_S_S_S_S_S_S_i_param_4,
	.param .u64 .ptr .align 1 _Z12flock_kernalPfS_S_S_S_S_S_S_S_S_i_param_5,
	.param .u64 .ptr .align 1 _Z12flock_kernalPfS_S_S_S_S_S_S_S_S_i_param_6,
	.param .u64 .ptr .align 1 _Z12flock_kernalPfS_S_S_S_S_S_S_S_S_i_param_7,
	.param .u64 .ptr .align 1 _Z12flock_kernalPfS_S_S_S_S_S_S_S_S_i_param_8,
	.param .u64 .ptr .align 1 _Z12flock_kernalPfS_S_S_S_S_S_S_S_S_i_param_9,
	.param .u32 _Z12flock_kernalPfS_S_S_S_S_S_S_S_S_i_param_10
)
{
	.reg .pred 	%p<31>;
	.reg .b32 	%r<67>;
	.reg .b32 	%f<115>;
	.reg .b64 	%rd<79>;
	.reg .b64 	%fd<145>;
	// demoted variable
	.shared .align 4 .b8 _ZZ16alignment_kernalPfS_S_S_S_S_iE18numberOfNeighbours[400];
	// demoted variable
	.shared .align 4 .b8 _ZZ17seperation_kernalPfS_S_S_S_S_iE12_diffVectorX[400];
	// demoted variable
	.shared .align 4 .b8 _ZZ17seperation_kernalPfS_S_S_S_S_iE12_diffVectorZ[400];
	// demoted variable
	.shared .align 4 .b8 _ZZ17seperation_kernalPfS_S_S_S_S_iE18numberOfNeighbours[400];
	// demoted variable
	.shared .align 4 .b8 _ZZ15cohesion_kernalPfS_S_S_S_S_iE18numberOfNeighbours[400];
	ld.param.u64 	%rd26, [_Z12flock_kernalPfS_S_S_S_S_S_S_S_S_i_param_0];
	ld.param.u64 	%rd22, [_Z12flock_kernalPfS_S_S_S_S_S_S_S_S_i_param_1];
	ld.param.u64 	%rd27, [_Z12flock_kernalPfS_S_S_S_S_S_S_S_S_i_param_2];
	ld.param.u64 	%rd28, [_Z12flock_kernalPfS_S_S_S_S_S_S_S_S_i_param_3];
	ld.param.u64 	%rd29, [_Z12flock_kernalPfS_S_S_S_S_S_S_S_S_i_param_4];
	ld.param.u64 	%rd30, [_Z12flock_kernalPfS_S_S_S_S_S_S_S_S_i_param_6];
	ld.param.u64 	%rd31, [_Z12flock_kernalPfS_S_S_S_S_S_S_S_S_i_param_7];
	ld.param.u32 	%r14, [_Z12flock_kernalPfS_S_S_S_S_S_S_S_S_i_param_10];
	cvta.to.global.u64 	%rd1, %rd29;
	cvta.to.global.u64 	%rd2, %rd28;
	cvta.to.global.u64 	%rd3, %rd27;
	cvta.to.global.u64 	%rd4, %rd31;
	cvta.to.global.u64 	%rd5, %rd30;
	cvta.to.global.u64 	%rd6, %rd22;
	cvta.to.global.u64 	%rd7, %rd26;
	mov.u32 	%r15, %ctaid.x;
	mov.u32 	%r16, %ntid.x;
	mov.u32 	%r17, %tid.x;
	mad.lo.s32 	%r1, %r15, %r16, %r17;
	mov.u32 	%r18, %ctaid.y;
	mov.u32 	%r19, %ntid.y;
	mul.lo.s32 	%r2, %r18, %r19;
	setp.ge.u32 	%p1, %r1, %r14;
	@%p1 bra 	$L__BB3_30;
	mov.u32 	%r3, %tid.y;
	add.s32 	%r4, %r2, %r3;
	setp.ge.u32 	%p2, %r4, %r14;
	shl.b32 	%r20, %r1, 2;
	mov.u32 	%r21, _ZZ15cohesion_kernalPfS_S_S_S_S_iE18numberOfNeighbours;
	add.s32 	%r5, %r21, %r20;
	@%p2 bra 	$L__BB3_5;
	mov.b32 	%r22, 0;
	st.shared.u32 	[%r5], %r22;
	mul.wide.u32 	%rd32, %r1, 4;
	add.s64 	%rd8, %rd7, %rd32;
	st.global.u32 	[%rd8], %r22;
	add.s64 	%rd9, %rd6, %rd32;
	st.global.u32 	[%rd9], %r22;
	bar.sync 	0;
	setp.eq.s32 	%p3, %r1, %r4;
	@%p3 bra 	$L__BB3_5;
	mul.wide.u32 	%rd33, %r1, 4;
	add.s64 	%rd34, %rd5, %rd33;
	ld.global.f32 	%f12, [%rd34];
	add.s64 	%rd35, %rd4, %rd33;
	ld.global.f32 	%f13, [%rd35];
	mul.wide.u32 	%rd36, %r4, 4;
	add.s64 	%rd37, %rd5, %rd36;
	ld.global.f32 	%f1, [%rd37];
	add.s64 	%rd10, %rd4, %rd36;
	ld.global.f32 	%f14, [%rd10];
	sub.f32 	%f15, %f12, %f1;
	sub.f32 	%f16, %f13, %f14;
	mul.f32 	%f17, %f16, %f16;
	fma.rn.f32 	%f18, %f15, %f15, %f17;
	sqrt.rn.f32 	%f19, %f18;
	cvt.f64.f32 	%fd1, %f19;
	setp.geu.f64 	%p4, %fd1, 0d3FC999999999999A;
	@%p4 bra 	$L__BB3_5;
	atom.global.add.f32 	%f20, [%rd8], %f1;
	ld.global.f32 	%f21, [%rd10];
	atom.global.add.f32 	%f22, [%rd9], %f21;
	atom.shared.add.u32 	%r23, [%r5], 1;
$L__BB3_5:
	bar.sync 	0;
	setp.ne.s32 	%p5, %r4, 0;
	@%p5 bra 	$L__BB3_8;
	ld.shared.u32 	%r6, [%r5];
	setp.eq.s32 	%p6, %r6, 0;
	@%p6 bra 	$L__BB3_8;
	mul.wide.u32 	%rd38, %r1, 4;
	add.s64 	%rd39, %rd7, %rd38;
	ld.global.f32 	%f23, [%rd39];
	cvt.rn.f32.u32 	%f24, %r6;
	div.rn.f32 	%f25, %f23, %f24;
	add.s64 	%rd40, %rd6, %rd38;
	ld.global.f32 	%f26, [%rd40];
	div.rn.f32 	%f27, %f26, %f24;
	st.global.f32 	[%rd39], %f25;
	st.global.f32 	[%rd40], %f27;
	ld.global.f32 	%f28, [%rd39];
	add.s64 	%rd41, %rd5, %rd38;
	ld.global.f32 	%f29, [%rd41];
	sub.f32 	%f30, %f28, %f29;
	st.global.f32 	[%rd39], %f30;
	ld.global.f32 	%f31, [%rd40];
	add.s64 	%rd42, %rd4, %rd38;
	ld.global.f32 	%f32, [%rd42];
	sub.f32 	%f33, %f31, %f32;
	st.global.f32 	[%rd40], %f33;
$L__BB3_8:
	setp.ge.u32 	%p7, %r4, %r14;
	mov.u32 	%r25, _ZZ17seperation_kernalPfS_S_S_S_S_iE18numberOfNeighbours;
	add.s32 	%r7, %r25, %r20;
	@%p7 bra 	$L__BB3_12;
	mov.b32 	%r26, 0;
	st.shared.u32 	[%r7], %r26;
	mov.u32 	%r28, _ZZ17seperation_kernalPfS_S_S_S_S_iE12_diffVectorX;
	add.s32 	%r8, %r28, %r20;
	st.shared.u32 	[%r8], %r26;
	mov.u32 	%r29, _ZZ17seperation_kernalPfS_S_S_S_S_iE12_diffVectorZ;
	add.s32 	%r9, %r29, %r20;
	st.shared.u32 	[%r9], %r26;
	bar.sync 	0;
	setp.eq.s32 	%p8, %r1, %r4;
	@%p8 bra 	$L__BB3_12;
	mul.wide.u32 	%rd43, %r1, 4;
	add.s64 	%rd44, %rd5, %rd43;
	ld.global.f32 	%f2, [%rd44];
	add.s64 	%rd11, %rd4, %rd43;
	ld.global.f32 	%f34, [%rd11];
	mul.wide.u32 	%rd45, %r4, 4;
	add.s64 	%rd46, %rd5, %rd45;
	ld.global.f32 	%f3, [%rd46];
	add.s64 	%rd12, %rd4, %rd45;
	ld.global.f32 	%f35, [%rd12];
	sub.f32 	%f36, %f2, %f3;
	sub.f32 	%f37, %f34, %f35;
	mul.f32 	%f38, %f37, %f37;
	fma.rn.f32 	%f39, %f36, %f36, %f38;
	sqrt.rn.f32 	%f40, %f39;
	cvt.f64.f32 	%fd2, %f40;
	setp.geu.f64 	%p9, %fd2, 0d3FB999999999999A;
	@%p9 bra 	$L__BB3_12;
	sub.f32 	%f41, %f3, %f2;
	atom.shared.add.f32 	%f42, [%r8], %f41;
	ld.global.f32 	%f43, [%rd12];
	ld.global.f32 	%f44, [%rd11];
	sub.f32 	%f45, %f43, %f44;
	atom.shared.add.f32 	%f46, [%r9], %f45;
	ld.shared.f32 	%f47, [%r8];
	cvt.f64.f32 	%fd3, %f47;
	ld.shared.f32 	%f48, [%r9];
	abs.f64 	%fd4, %fd3;
	abs.f32 	%f49, %f48;
	cvt.f64.f32 	%fd5, %f49;
	add.f64 	%fd6, %fd4, %fd5;
	min.f64 	%fd7, %fd4, 0d0000000000000000;
	max.f64 	%fd8, %fd4, 0d0000000000000000;
	min.f64 	%fd9, %fd8, %fd5;
	max.f64 	%fd10, %fd8, %fd5;
	{
	.reg .b32 %temp; 
	mov.b64 	{%temp, %r30}, %fd10;
	}
	and.b32  	%r31, %r30, -4194304;
	xor.b32  	%r32, %r31, 2144337920;
	mov.b32 	%r33, 0;
	mov.b64 	%fd11, {%r33, %r32};
	mul.f64 	%fd12, %fd9, %fd11;
	mul.f64 	%fd13, %fd7, %fd11;
	mul.f64 	%fd14, %fd10, %fd11;
	mul.f64 	%fd15, %fd12, %fd12;
	fma.rn.f64 	%fd16, %fd13, %fd13, %fd15;
	fma.rn.f64 	%fd17, %fd14, %fd14, %fd16;
	min.f64 	%fd18, %fd17, 0d7FEFFFFFFFFFFFFF;
	rsqrt.approx.ftz.f64 	%fd19, %fd18;
	mul.rn.f64 	%fd20, %fd19, %fd19;
	neg.f64 	%fd21, %fd20;
	fma.rn.f64 	%fd22, %fd18, %fd21, 0d3FF0000000000000;
	fma.rn.f64 	%fd23, %fd22, 0d3FD8000000000000, 0d3FE0000000000000;
	mul.rn.f64 	%fd24, %fd22, %fd19;
	fma.rn.f64 	%fd25, %fd23, %fd24, %fd19;
	mul.f64 	%fd26, %fd17, %fd25;
	or.b32  	%r34, %r31, 1048576;
	mov.b64 	%fd27, {%r33, %r34};
	mul.f64 	%fd28, %fd27, %fd26;
	setp.gt.f64 	%p10, %fd6, %fd10;
	selp.f64 	%fd29, %fd28, %fd6, %p10;
	mov.f64 	%fd30, 0d7FF0000000000000;
	{
	.reg .b32 %temp; 
	mov.b64 	{%temp, %r35}, %fd30;
	}
	setp.lt.u32 	%p11, %r30, %r35;
	selp.f64 	%fd31, %fd29, %fd10, %p11;
	div.rn.f64 	%fd32, %fd3, %fd31;
	cvt.rn.f32.f64 	%f50, %fd32;
	st.shared.f32 	[%r8], %f50;
	cvt.f64.f32 	%fd33, %f48;
	abs.f32 	%f51, %f50;
	cvt.f64.f32 	%fd34, %f51;
	abs.f64 	%fd35, %fd33;
	add.f64 	%fd36, %fd35, %fd34;
	min.f64 	%fd37, %fd34, 0d0000000000000000;
	max.f64 	%fd38, %fd34, 0d0000000000000000;
	min.f64 	%fd39, %fd38, %fd35;
	max.f64 	%fd40, %fd38, %fd35;
	{
	.reg .b32 %temp; 
	mov.b64 	{%temp, %r36}, %fd40;
	}
	and.b32  	%r37, %r36, -4194304;
	xor.b32  	%r38, %r37, 2144337920;
	mov.b64 	%fd41, {%r33, %r38};
	mul.f64 	%fd42, %fd39, %fd41;
	mul.f64 	%fd43, %fd37, %fd41;
	mul.f64 	%fd44, %fd40, %fd41;
	mul.f64 	%fd45, %fd42, %fd42;
	fma.rn.f64 	%fd46, %fd43, %fd43, %fd45;
	fma.rn.f64 	%fd47, %fd44, %fd44, %fd46;
	min.f64 	%fd48, %fd47, 0d7FEFFFFFFFFFFFFF;
	rsqrt.approx.ftz.f64 	%fd49, %fd48;
	mul.rn.f64 	%fd50, %fd49, %fd49;
	neg.f64 	%fd51, %fd50;
	fma.rn.f64 	%fd52, %fd48, %fd51, 0d3FF0000000000000;
	fma.rn.f64 	%fd53, %fd52, 0d3FD8000000000000, 0d3FE0000000000000;
	mul.rn.f64 	%fd54, %fd52, %fd49;
	fma.rn.f64 	%fd55, %fd53, %fd54, %fd49;
	mul.f64 	%fd56, %fd47, %fd55;
	or.b32  	%r39, %r37, 1048576;
	mov.b64 	%fd57, {%r33, %r39};
	mul.f64 	%fd58, %fd57, %fd56;
	setp.gt.f64 	%p12, %fd36, %fd40;
	selp.f64 	%fd59, %fd58, %fd36, %p12;
	setp.lt.u32 	%p13, %r36, %r35;
	selp.f64 	%fd60, %fd59, %fd40, %p13;
	div.rn.f64 	%fd61, %fd33, %fd60;
	cvt.rn.f32.f64 	%f52, %fd61;
	st.shared.f32 	[%r9], %f52;
	mul.wide.u32 	%rd47, %r1, 4;
	add.s64 	%rd48, %rd3, %rd47;
	atom.global.add.f32 	%f53, [%rd48], %f50;
	add.s64 	%rd49, %rd2, %rd47;
	ld.shared.f32 	%f54, [%r9];
	atom.global.add.f32 	%f55, [%rd49], %f54;
	shl.b32 	%r40, %r1, 2;
	mov.u32 	%r41, _ZZ17seperation_kernalPfS_S_S_S_S_iE18numberOfNeighbours;
	add.s32 	%r42, %r41, %r40;
	atom.shared.add.u32 	%r43, [%r42], 1;
$L__BB3_12:
	setp.ne.s32 	%p14, %r4, 0;
	bar.sync 	0;
	@%p14 bra 	$L__BB3_15;
	shl.b32 	%r44, %r1, 2;
	mov.u32 	%r45, _ZZ17seperation_kernalPfS_S_S_S_S_iE18numberOfNeighbours;
	add.s32 	%r46, %r45, %r44;
	ld.shared.u32 	%r10, [%r46];
	setp.eq.s32 	%p15, %r10, 0;
	@%p15 bra 	$L__BB3_15;
	mul.wide.u32 	%rd50, %r1, 4;
	add.s64 	%rd51, %rd3, %rd50;
	ld.global.f32 	%f56, [%rd51];
	cvt.rn.f32.u32 	%f57, %r10;
	div.rn.f32 	%f58, %f56, %f57;
	add.s64 	%rd52, %rd2, %rd50;
	ld.global.f32 	%f59, [%rd52];
	div.rn.f32 	%f60, %f59, %f57;
	st.global.f32 	[%rd51], %f58;
	st.global.f32 	[%rd52], %f60;
	ld.global.f32 	%f61, [%rd51];
	neg.f32 	%f62, %f61;
	st.global.f32 	[%rd51], %f62;
	ld.global.f32 	%f63, [%rd52];
	neg.f32 	%f64, %f63;
	st.global.f32 	[%rd52], %f64;
$L__BB3_15:
	ld.param.u64 	%rd78, [_Z12flock_kernalPfS_S_S_S_S_S_S_S_S_i_param_9];
	ld.param.u64 	%rd77, [_Z12flock_kernalPfS_S_S_S_S_S_S_S_S_i_param_8];
	ld.param.u64 	%rd76, [_Z12flock_kernalPfS_S_S_S_S_S_S_S_S_i_param_5];
	cvta.to.global.u64 	%rd13, %rd76;
	cvta.to.global.u64 	%rd14, %rd78;
	cvta.to.global.u64 	%rd15, %rd77;
	setp.ge.u32 	%p16, %r4, %r14;
	shl.b32 	%r47, %r1, 2;
	mov.u32 	%r48, _ZZ16alignment_kernalPfS_S_S_S_S_iE18numberOfNeighbours;
	add.s32 	%r11, %r48, %r47;
	@%p16 bra 	$L__BB3_19;
	mov.b32 	%r49, 0;
	st.shared.u32 	[%r11], %r49;
	bar.sync 	0;
	setp.eq.s32 	%p17, %r1, %r4;
	@%p17 bra 	$L__BB3_19;
	mul.wide.u32 	%rd53, %r1, 4;
	add.s64 	%rd54, %rd5, %rd53;
	ld.global.f32 	%f65, [%rd54];
	add.s64 	%rd55, %rd4, %rd53;
	ld.global.f32 	%f66, [%rd55];
	mul.wide.u32 	%rd56, %r4, 4;
	add.s64 	%rd57, %rd5, %rd56;
	ld.global.f32 	%f67, [%rd57];
	add.s64 	%rd58, %rd4, %rd56;
	ld.global.f32 	%f68, [%rd58];
	sub.f32 	%f69, %f65, %f67;
	sub.f32 	%f70, %f66, %f68;
	mul.f32 	%f71, %f70, %f70;
	fma.rn.f32 	%f72, %f69, %f69, %f71;
	sqrt.rn.f32 	%f73, %f72;
	cvt.f64.f32 	%fd62, %f73;
	setp.geu.f64 	%p18, %fd62, 0d3FC3333333333333;
	@%p18 bra 	$L__BB3_19;
	add.s64 	%rd60, %rd1, %rd53;
	add.s64 	%rd62, %rd15, %rd56;
	ld.global.f32 	%f74, [%rd62];
	atom.global.add.f32 	%f75, [%rd60], %f74;
	add.s64 	%rd63, %rd13, %rd53;
	add.s64 	%rd64, %rd14, %rd56;
	ld.global.f32 	%f76, [%rd64];
	atom.global.add.f32 	%f77, [%rd63], %f76;
	atom.shared.add.u32 	%r50, [%r11], 1;
$L__BB3_19:
	setp.ne.s32 	%p19, %r4, 0;
	bar.sync 	0;
	@%p19 bra 	$L__BB3_22;
	ld.shared.u32 	%r12, [%r11];
	setp.eq.s32 	%p20, %r12, 0;
	@%p20 bra 	$L__BB3_22;
	mul.wide.u32 	%rd65, %r1, 4;
	add.s64 	%rd66, %rd1, %rd65;
	ld.global.f32 	%f78, [%rd66];
	cvt.rn.f32.u32 	%f79, %r12;
	div.rn.f32 	%f80, %f78, %f79;
	add.s64 	%rd67, %rd13, %rd65;
	ld.global.f32 	%f81, [%rd67];
	div.rn.f32 	%f82, %f81, %f79;
	st.global.f32 	[%rd66], %f80;
	st.global.f32 	[%rd67], %f82;
$L__BB3_22:
	bar.sync 	0;
	or.b32  	%r51, %r2, %r3;
	setp.ne.s32 	%p21, %r51, 0;
	@%p21 bra 	$L__BB3_30;
	ld.param.u64 	%rd75, [_Z12flock_kernalPfS_S_S_S_S_S_S_S_S_i_param_1];
	mul.wide.u32 	%rd68, %r1, 4;
	add.s64 	%rd16, %rd7, %rd68;
	ld.global.f32 	%f4, [%rd16];
	cvta.to.global.u64 	%rd69, %rd75;
	add.s64 	%rd17, %rd69, %rd68;
	ld.global.f32 	%f83, [%rd17];
	abs.f32 	%f84, %f4;
	cvt.f64.f32 	%fd63, %f84;
	abs.f32 	%f85, %f83;
	cvt.f64.f32 	%fd64, %f85;
	add.f64 	%fd65, %fd63, %fd64;
	min.f64 	%fd66, %fd63, 0d0000000000000000;
	max.f64 	%fd67, %fd63, 0d0000000000000000;
	min.f64 	%fd68, %fd67, %fd64;
	max.f64 	%fd69, %fd67, %fd64;
	{
	.reg .b32 %temp; 
	mov.b64 	{%temp, %r52}, %fd69;
	}
	and.b32  	%r53, %r52, -4194304;
	xor.b32  	%r54, %r53, 2144337920;
	mov.b32 	%r55, 0;
	mov.b64 	%fd70, {%r55, %r54};
	mul.f64 	%fd71, %fd68, %fd70;
	mul.f64 	%fd72, %fd66, %fd70;
	mul.f64 	%fd73, %fd69, %fd70;
	mul.f64 	%fd74, %fd71, %fd71;
	fma.rn.f64 	%fd75, %fd72, %fd72, %fd74;
	fma.rn.f64 	%fd76, %fd73, %fd73, %fd75;
	min.f64 	%fd77, %fd76, 0d7FEFFFFFFFFFFFFF;
	rsqrt.approx.ftz.f64 	%fd78, %fd77;
	mul.rn.f64 	%fd79, %fd78, %fd78;
	neg.f64 	%fd80, %fd79;
	fma.rn.f64 	%fd81, %fd77, %fd80, 0d3FF0000000000000;
	fma.rn.f64 	%fd82, %fd81, 0d3FD8000000000000, 0d3FE0000000000000;
	mul.rn.f64 	%fd83, %fd81, %fd78;
	fma.rn.f64 	%fd84, %fd82, %fd83, %fd78;
	mul.f64 	%fd85, %fd76, %fd84;
	or.b32  	%r56, %r53, 1048576;
	mov.b64 	%fd86, {%r55, %r56};
	mul.f64 	%fd87, %fd86, %fd85;
	setp.gt.f64 	%p22, %fd65, %fd69;
	selp.f64 	%fd88, %fd87, %fd65, %p22;
	mov.f64 	%fd89, 0d7FF0000000000000;
	{
	.reg .b32 %temp; 
	mov.b64 	{%temp, %r13}, %fd89;
	}
	setp.lt.u32 	%p23, %r52, %r13;
	selp.f64 	%fd90, %fd88, %fd69, %p23;
	cvt.rn.f32.f64 	%f5, %fd90;
	setp.leu.f32 	%p24, %f5, 0f00000000;
	@%p24 bra 	$L__BB3_25;
	div.rn.f32 	%f86, %f4, %f5;
	st.global.f32 	[%rd16], %f86;
	ld.global.f32 	%f87, [%rd17];
	div.rn.f32 	%f88, %f87, %f5;
	st.global.f32 	[%rd17], %f88;
$L__BB3_25:
	mul.wide.u32 	%rd70, %r1, 4;
	add.s64 	%rd18, %rd1, %rd70;
	ld.global.f32 	%f6, [%rd18];
	add.s64 	%rd19, %rd13, %rd70;
	ld.global.f32 	%f89, [%rd19];
	abs.f32 	%f90, %f6;
	cvt.f64.f32 	%fd91, %f90;
	abs.f32 	%f91, %f89;
	cvt.f64.f32 	%fd92, %f91;
	add.f64 	%fd93, %fd91, %fd92;
	min.f64 	%fd94, %fd91, 0d0000000000000000;
	max.f64 	%fd95, %fd91, 0d0000000000000000;
	min.f64 	%fd96, %fd95, %fd92;
	max.f64 	%fd97, %fd95, %fd92;
	{
	.reg .b32 %temp; 
	mov.b64 	{%temp, %r57}, %fd97;
	}
	and.b32  	%r58, %r57, -4194304;
	xor.b32  	%r59, %r58, 2144337920;
	mov.b32 	%r60, 0;
	mov.b64 	%fd98, {%r60, %r59};
	mul.f64 	%fd99, %fd96, %fd98;
	mul.f64 	%fd100, %fd94, %fd98;
	mul.f64 	%fd101, %fd97, %fd98;
	mul.f64 	%fd102, %fd99, %fd99;
	fma.rn.f64 	%fd103, %fd100, %fd100, %fd102;
	fma.rn.f64 	%fd104, %fd101, %fd101, %fd103;
	min.f64 	%fd105, %fd104, 0d7FEFFFFFFFFFFFFF;
	rsqrt.approx.ftz.f64 	%fd106, %fd105;
	mul.rn.f64 	%fd107, %fd106, %fd106;
	neg.f64 	%fd108, %fd107;
	fma.rn.f64 	%fd109, %fd105, %fd108, 0d3FF0000000000000;
	fma.rn.f64 	%fd110, %fd109, 0d3FD8000000000000, 0d3FE0000000000000;
	mul.rn.f64 	%fd111, %fd109, %fd106;
	fma.rn.f64 	%fd112, %fd110, %fd111, %fd106;
	mul.f64 	%fd113, %fd104, %fd112;
	or.b32  	%r61, %r58, 1048576;
	mov.b64 	%fd114, {%r60, %r61};
	mul.f64 	%fd115, %fd114, %fd113;
	setp.gt.f64 	%p25, %fd93, %fd97;
	selp.f64 	%fd116, %fd115, %fd93, %p25;
	setp.lt.u32 	%p26, %r57, %r13;
	selp.f64 	%fd117, %fd116, %fd97, %p26;
	cvt.rn.f32.f64 	%f7, %fd117;
	setp.leu.f32 	%p27, %f7, 0f00000000;
	@%p27 bra 	$L__BB3_27;
	div.rn.f32 	%f92, %f6, %f7;
	st.global.f32 	[%rd18], %f92;
	ld.global.f32 	%f93, [%rd19];
	div.rn.f32 	%f94, %f93, %f7;
	st.global.f32 	[%rd19], %f94;
$L__BB3_27:
	mul.wide.u32 	%rd71, %r1, 4;
	add.s64 	%rd20, %rd3, %rd71;
	ld.global.f32 	%f114, [%rd20];
	add.s64 	%rd21, %rd2, %rd71;
	ld.global.f32 	%f95, [%rd21];
	abs.f32 	%f96, %f114;
	cvt.f64.f32 	%fd118, %f96;
	abs.f32 	%f97, %f95;
	cvt.f64.f32 	%fd119, %f97;
	add.f64 	%fd120, %fd118, %fd119;
	min.f64 	%fd121, %fd118, 0d0000000000000000;
	max.f64 	%fd122, %fd118, 0d0000000000000000;
	min.f64 	%fd123, %fd122, %fd119;
	max.f64 	%fd124, %fd122, %fd119;
	{
	.reg .b32 %temp; 
	mov.b64 	{%temp, %r62}, %fd124;
	}
	and.b32  	%r63, %r62, -4194304;
	xor.b32  	%r64, %r63, 2144337920;
	mov.b32 	%r65, 0;
	mov.b64 	%fd125, {%r65, %r64};
	mul.f64 	%fd126, %fd123, %fd125;
	mul.f64 	%fd127, %fd121, %fd125;
	mul.f64 	%fd128, %fd124, %fd125;
	mul.f64 	%fd129, %fd126, %fd126;
	fma.rn.f64 	%fd130, %fd127, %fd127, %fd129;
	fma.rn.f64 	%fd131, %fd128, %fd128, %fd130;
	min.f64 	%fd132, %fd131, 0d7FEFFFFFFFFFFFFF;
	rsqrt.approx.ftz.f64 	%fd133, %fd132;
	mul.rn.f64 	%fd134, %fd133, %fd133;
	neg.f64 	%fd135, %fd134;
	fma.rn.f64 	%fd136, %fd132, %fd135, 0d3FF0000000000000;
	fma.rn.f64 	%fd137, %fd136, 0d3FD8000000000000, 0d3FE0000000000000;
	mul.rn.f64 	%fd138, %fd136, %fd133;
	fma.rn.f64 	%fd139, %fd137, %fd138, %fd133;
	mul.f64 	%fd140, %fd131, %fd139;
	or.b32  	%r66, %r63, 1048576;
	mov.b64 	%fd141, {%r65, %r66};
	mul.f64 	%fd142, %fd141, %fd140;
	setp.gt.f64 	%p28, %fd120, %fd124;
	selp.f64 	%fd143, %fd142, %fd120, %p28;
	setp.lt.u32 	%p29, %r62, %r13;
	selp.f64 	%fd144, %fd143, %fd124, %p29;
	cvt.rn.f32.f64 	%f9, %fd144;
	setp.leu.f32 	%p30, %f9, 0f00000000;
	@%p30 bra 	$L__BB3_29;
	div.rn.f32 	%f98, %f114, %f9;
	st.global.f32 	[%rd20], %f98;
	ld.global.f32 	%f99, [%rd21];
	div.rn.f32 	%f100, %f99, %f9;
	st.global.f32 	[%rd21], %f100;
	ld.global.f32 	%f114, [%rd20];
$L__BB3_29:
	ld.global.f32 	%f101, [%rd16];
	add.f32 	%f102, %f101, %f114;
	ld.global.f32 	%f103, [%rd18];
	add.f32 	%f104, %f102, %f103;
	add.s64 	%rd73, %rd15, %rd71;
	ld.global.f32 	%f105, [%rd73];
	add.f32 	%f106, %f105, %f104;
	st.global.f32 	[%rd73], %f106;
	ld.global.f32 	%f107, [%rd17];
	ld.global.f32 	%f108, [%rd21];
	add.f32 	%f109, %f107, %f108;
	ld.global.f32 	%f110, [%rd19];
	add.f32 	%f111, %f109, %f110;
	add.s64 	%rd74, %rd14, %rd71;
	ld.global.f32 	%f112, [%rd74];
	add.f32 	%f113, %f112, %f111;
	st.global.f32 	[%rd74], %f113;
$L__BB3_30:
	ret;

}
	// .globl	_ZN3cub18CUB_300001_SM_10006detail11EmptyKernelIvEEvv
.visible .entry _ZN3cub18CUB_300001_SM_10006detail11EmptyKernelIvEEvv()
{


	ret;

}


// ===== COMPILED SASS (sm_100) =====

	.target	sm_100

	.elftype	@"ET_EXEC"


//--------------------- .note.nv.tkinfo           --------------------------
	.section	.note.nv.tkinfo,"",@"SHT_NOTE"
	.sectionflags	@"SHF_NOTE_NV_TKINFO"
	.tkinfo
        /*0018*/ 	.word	0x00000002
        /*0030*/ 	.string	""
        /*0030*/ 	.string	"ptxas"
        /*0030*/ 	.string	"Cuda compilation tools, release 13.0, V13.0.88"
        /*0030*/ 	.string	"Build cuda_13.0.r13.0/compiler.36424714_0"
        /*0030*/ 	.string	"-arch sm_100 -m 64 "



//--------------------- .note.nv.cuinfo           --------------------------
	.section	.note.nv.cuinfo,"",@"SHT_NOTE"
	.sectionflags	@"SHF_NOTE_NV_CUINFO"
        /*0018*/ 	.short	0x0002
        /*001a*/ 	.short	0x0064
        /*001c*/ 	.short	0x0082
	.zero		2


//--------------------- .nv.info                  --------------------------
	.section	.nv.info,"",@"SHT_CUDA_INFO"
	.align	4


	//----- nvinfo : EIATTR_REGCOUNT
	.align		4
        /*0000*/ 	.byte	0x04, 0x2f
        /*0002*/ 	.short	(.L_46 - .L_45)
	.align		4
.L_45:
        /*0004*/ 	.word	index@(_Z22avoidBoundaries_kernalPfS_S_S_i)
        /*0008*/ 	.word	0x0000000c


	//----- nvinfo : EIATTR_FRAME_SIZE
	.align		4
.L_46:
        /*000c*/ 	.byte	0x04, 0x11
        /*000e*/ 	.short	(.L_48 - .L_47)
	.align		4
.L_47:
        /*0010*/ 	.word	index@(_Z22avoidBoundaries_kernalPfS_S_S_i)
        /*0014*/ 	.word	0x00000000


	//----- nvinfo : EIATTR_REGCOUNT
	.align		4
.L_48:
        /*0018*/ 	.byte	0x04, 0x2f
        /*001a*/ 	.short	(.L_50 - .L_49)
	.align		4
.L_49:
        /*001c*/ 	.word	index@(_Z16updatePos_kernalPfS_S_S_i)
        /*0020*/ 	.word	0x00000010


	//----- nvinfo : EIATTR_FRAME_SIZE
	.align		4
.L_50:
        /*0024*/ 	.byte	0x04, 0x11
        /*0026*/ 	.short	(.L_52 - .L_51)
	.align		4
.L_51:
        /*0028*/ 	.word	index@(_Z16updatePos_kernalPfS_S_S_i)
        /*002c*/ 	.word	0x00000000


	//----- nvinfo : EIATTR_REGCOUNT
	.align		4
.L_52:
        /*0030*/ 	.byte	0x04, 0x2f
        /*0032*/ 	.short	(.L_54 - .L_53)
	.align		4
.L_53:
        /*0034*/ 	.word	index@(_Z15limitVel_kernalfPfS_S_S_i)
        /*0038*/ 	.word	0x00000013


	//----- nvinfo : EIATTR_FRAME_SIZE
	.align		4
.L_54:
        /*003c*/ 	.byte	0x04, 0x11
        /*003e*/ 	.short	(.L_56 - .L_55)
	.align		4
.L_55:
        /*0040*/ 	.word	index@($__internal_4_$__cuda_sm3x_div_rn_noftz_f32_slowpath)
        /*0044*/ 	.word	0x00000000


	//----- nvinfo : EIATTR_FRAME_SIZE
	.align		4
.L_56:
        /*0048*/ 	.byte	0x04, 0x11
        /*004a*/ 	.short	(.L_58 - .L_57)
	.align		4
.L_57:
        /*004c*/ 	.word	index@($__internal_3_$__cuda_sm20_sqrt_rn_f32_slowpath)
        /*0050*/ 	.word	0x00000000


	//----- nvinfo : EIATTR_FRAME_SIZE
	.align		4
.L_58:
        /*0054*/ 	.byte	0x04, 0x11
        /*0056*/ 	.short	(.L_60 - .L_59)
	.align		4
.L_59:
        /*0058*/ 	.word	index@(_Z15limitVel_kernalfPfS_S_S_i)
        /*005c*/ 	.word	0x00000000


	//----- nvinfo : EIATTR_REGCOUNT
	.align		4
.L_60:
        /*0060*/ 	.byte	0x04, 0x2f
        /*0062*/ 	.short	(.L_62 - .L_61)
	.align		4
.L_61:
        /*0064*/ 	.word	index@(_Z12flock_kernalPfS_S_S_S_S_S_S_S_S_i)
        /*0068*/ 	.word	0x00000020


	//----- nvinfo : EIATTR_FRAME_SIZE
	.align		4
.L_62:
        /*006c*/ 	.byte	0x04, 0x11
        /*006e*/ 	.short	(.L_64 - .L_63)
	.align		4
.L_63:
        /*0070*/ 	.word	index@($__internal_2_$__cuda_sm3x_div_rn_noftz_f32_slowpath)
        /*0074*/ 	.word	0x00000000


	//----- nvinfo : EIATTR_FRAME_SIZE
	.align		4
.L_64:
        /*0078*/ 	.byte	0x04, 0x11
        /*007a*/ 	.short	(.L_66 - .L_65)
	.align		4
.L_65:
        /*007c*/ 	.word	index@($__internal_1_$__cuda_sm20_sqrt_rn_f32_slowpath)
        /*0080*/ 	.word	0x00000000


	//----- nvinfo : EIATTR_FRAME_SIZE
	.align		4
.L_66:
        /*0084*/ 	.byte	0x04, 0x11
        /*0086*/ 	.short	(.L_68 - .L_67)
	.align		4
.L_67:
        /*0088*/ 	.word	index@($__internal_0_$__cuda_sm20_div_rn_f64_full)
        /*008c*/ 	.word	0x00000000


	//----- nvinfo : EIATTR_FRAME_SIZE
	.align		4
.L_68:
        /*0090*/ 	.byte	0x04, 0x11
        /*0092*/ 	.short	(.L_70 - .L_69)
	.align		4
.L_69:
        /*0094*/ 	.word	index@(_Z12flock_kernalPfS_S_S_S_S_S_S_S_S_i)
        /*0098*/ 	.word	0x00000000


	//----- nvinfo : EIATTR_REGCOUNT
	.align		4
.L_70:
        /*009c*/ 	.byte	0x04, 0x2f
        /*009e*/ 	.short	(.L_72 - .L_71)
	.align		4
.L_71:
        /*00a0*/ 	.word	index@(_ZN3cub18CUB_300001_SM_10006detail11EmptyKernelIvEEvv)
        /*00a4*/ 	.word	0x00000004


	//----- nvinfo : EIATTR_FRAME_SIZE
	.align		4
.L_72:
        /*00a8*/ 	.byte	0x04, 0x11
        /*00aa*/ 	.short	(.L_74 - .L_73)
	.align		4
.L_73:
        /*00ac*/ 	.word	index@(_ZN3cub18CUB_300001_SM_10006detail11EmptyKernelIvEEvv)
        /*00b0*/ 	.word	0x00000000


	//----- nvinfo : EIATTR_MIN_STACK_SIZE
	.align		4
.L_74:
        /*00b4*/ 	.byte	0x04, 0x12
        /*00b6*/ 	.short	(.L_76 - .L_75)
	.align		4
.L_75:
        /*00b8*/ 	.word	index@(_ZN3cub18CUB_300001_SM_10006detail11EmptyKernelIvEEvv)
        /*00bc*/ 	.word	0x00000000


	//----- nvinfo : EIATTR_MIN_STACK_SIZE
	.align		4
.L_76:
        /*00c0*/ 	.byte	0x04, 0x12
        /*00c2*/ 	.short	(.L_78 - .L_77)
	.align		4
.L_77:
        /*00c4*/ 	.word	index@(_Z12flock_kernalPfS_S_S_S_S_S_S_S_S_i)
        /*00c8*/ 	.word	0x00000000


	//----- nvinfo : EIATTR_MIN_STACK_SIZE
	.align		4
.L_78:
        /*00cc*/ 	.byte	0x04, 0x12
        /*00ce*/ 	.short	(.L_80 - .L_79)
	.align		4
.L_79:
        /*00d0*/ 	.word	index@(_Z15limitVel_kernalfPfS_S_S_i)
        /*00d4*/ 	.word	0x00000000


	//----- nvinfo : EIATTR_MIN_STACK_SIZE
	.align		4
.L_80:
        /*00d8*/ 	.byte	0x04, 0x12
        /*00da*/ 	.short	(.L_82 - .L_81)
	.align		4
.L_81:
        /*00dc*/ 	.word	index@(_Z16updatePos_kernalPfS_S_S_i)
        /*00e0*/ 	.word	0x00000000


	//----- nvinfo : EIATTR_MIN_STACK_SIZE
	.align		4
.L_82:
        /*00e4*/ 	.byte	0x04, 0x12
        /*00e6*/ 	.short	(.L_84 - .L_83)
	.align		4
.L_83:
        /*00e8*/ 	.word	index@(_Z22avoidBoundaries_kernalPfS_S_S_i)
        /*00ec*/ 	.word	0x00000000
.L_84:


//--------------------- .nv.compat                --------------------------
	.section	.nv.compat,"",@"SHT_CUDA_COMPAT_INFO"
	.align	4
        /*0000*/ 	.byte	0x02, 0x09, 0x00, 0x00, 0x02, 0x02, 0x01, 0x00, 0x02, 0x05, 0x05, 0x00, 0x03, 0x07, 0x01, 0x01
        /*0010*/ 	.byte	0x02, 0x03, 0x00, 0x00, 0x02, 0x06, 0x01, 0x00, 0x04, 0x0b, 0x08, 0x00, 0x01, 0x00, 0x00, 0x00
        /*0020*/ 	.byte	0x00, 0x00, 0x00, 0x00


//--------------------- .nv.info._ZN3cub18CUB_300001_SM_10006detail11EmptyKernelIvEEvv --------------------------
	.section	.nv.info._ZN3cub18CUB_300001_SM_10006detail11EmptyKernelIvEEvv,"",@"SHT_CUDA_INFO"
	.sectionflags	@""
	.align	4


	//----- nvinfo : EIATTR_CUDA_API_VERSION
	.align		4
        /*0000*/ 	.byte	0x04, 0x37
        /*0002*/ 	.short	(.L_86 - .L_85)
.L_85:
        /*0004*/ 	.word	0x00000082


	//----- nvinfo : EIATTR_SPARSE_MMA_MASK
	.align		4
.L_86:
        /*0008*/ 	.byte	0x03, 0x50
        /*000a*/ 	.short	0x0000


	//----- nvinfo : EIATTR_MAXREG_COUNT
	.align		4
        /*000c*/ 	.byte	0x03, 0x1b
        /*000e*/ 	.short	0x00ff


	//----- nvinfo : EIATTR_MERCURY_ISA_VERSION
	.align		4
        /*0010*/ 	.byte	0x03, 0x5f
        /*0012*/ 	.short	0x0101


	//----- nvinfo : EIATTR_VRC_CTA_INIT_COUNT
	.align		4
        /*0014*/ 	.byte	0x02, 0x4a
	.zero		1
	.zero		1


	//----- nvinfo : EIATTR_EXIT_INSTR_OFFSETS
	.align		4
        /*0018*/ 	.byte	0x04, 0x1c
        /*001a*/ 	.short	(.L_88 - .L_87)


	//   ....[0]....
.L_87:
        /*001c*/ 	.word	0x00000010


	//----- nvinfo : EIATTR_SW_WAR
	.align		4
.L_88:
        /*0020*/ 	.byte	0x04, 0x36
        /*0022*/ 	.short	(.L_90 - .L_89)
.L_89:
        /*0024*/ 	.word	0x00000008
.L_90:


//--------------------- .nv.info._Z12flock_kernalPfS_S_S_S_S_S_S_S_S_i --------------------------
	.section	.nv.info._Z12flock_kernalPfS_S_S_S_S_S_S_S_S_i,"",@"SHT_CUDA_INFO"
	.sectionflags	@""
	.align	4


	//----- nvinfo : EIATTR_CUDA_API_VERSION
	.align		4
        /*0000*/ 	.byte	0x04, 0x37
        /*0002*/ 	.short	(.L_92 - .L_91)
.L_91:
        /*0004*/ 	.word	0x00000082


	//----- nvinfo : EIATTR_KPARAM_INFO
	.align		4
.L_92:
        /*0008*/ 	.byte	0x04, 0x17
        /*000a*/ 	.short	(.L_94 - .L_93)
.L_93:
        /*000c*/ 	.word	0x00000000
        /*0010*/ 	.short	0x000a
        /*0012*/ 	.short	0x0050
        /*0014*/ 	.byte	0x00, 0xf0, 0x11, 0x00


	//----- nvinfo : EIATTR_KPARAM_INFO
	.align		4
.L_94:
        /*0018*/ 	.byte	0x04, 0x17
        /*001a*/ 	.short	(.L_96 - .L_95)
.L_95:
        /*001c*/ 	.word	0x00000000
        /*0020*/ 	.short	0x0009
        /*0022*/ 	.short	0x0048
        /*0024*/ 	.byte	0x00, 0xf5, 0x21, 0x00


	//----- nvinfo : EIATTR_KPARAM_INFO
	.align		4
.L_96:
        /*0028*/ 	.byte	0x04, 0x17
        /*002a*/ 	.short	(.L_98 - .L_97)
.L_97:
        /*002c*/ 	.word	0x00000000
        /*0030*/ 	.short	0x0008
        /*0032*/ 	.short	0x0040
        /*0034*/ 	.byte	0x00, 0xf5, 0x21, 0x00


	//----- nvinfo : EIATTR_KPARAM_INFO
	.align		4
.L_98:
        /*0038*/ 	.byte	0x04, 0x17
        /*003a*/ 	.short	(.L_100 - .L_99)
.L_99:
        /*003c*/ 	.word	0x00000000
        /*0040*/ 	.short	0x0007
        /*0042*/ 	.short	0x0038
        /*0044*/ 	.byte	0x00, 0xf5, 0x21, 0x00


	//----- nvinfo : EIATTR_KPARAM_INFO
	.align		4
.L_100:
        /*0048*/ 	.byte	0x04, 0x17
        /*004a*/ 	.short	(.L_102 - .L_101)
.L_101:
        /*004c*/ 	.word	0x00000000
        /*0050*/ 	.short	0x0006
        /*0052*/ 	.short	0x0030
        /*0054*/ 	.byte	0x00, 0xf5, 0x21, 0x00


	//----- nvinfo : EIATTR_KPARAM_INFO
	.align		4
.L_102:
        /*0058*/ 	.byte	0x04, 0x17
        /*005a*/ 	.short	(.L_104 - .L_103)
.L_103:
        /*005c*/ 	.word	0x00000000
        /*0060*/ 	.short	0x0005
        /*0062*/ 	.short	0x0028
        /*0064*/ 	.byte	0x00, 0xf5, 0x21, 0x00


	//----- nvinfo : EIATTR_KPARAM_INFO
	.align		4
.L_104:
        /*0068*/ 	.byte	0x04, 0x17
        /*006a*/ 	.short	(.L_106 - .L_105)
.L_105:
        /*006c*/ 	.word	0x00000000
        /*0070*/ 	.short	0x0004
        /*0072*/ 	.short	0x0020
        /*0074*/ 	.byte	0x00, 0xf5, 0x21, 0x00


	//----- nvinfo : EIATTR_KPARAM_INFO
	.align		4
.L_106:
        /*0078*/ 	.byte	0x04, 0x17
        /*007a*/ 	.short	(.L_108 - .L_107)
.L_107:
        /*007c*/ 	.word	0x00000000
        /*0080*/ 	.short	0x0003
        /*0082*/ 	.short	0x0018
        /*0084*/ 	.byte	0x00, 0xf5, 0x21, 0x00


	//----- nvinfo : EIATTR_KPARAM_INFO
	.align		4
.L_108:
        /*0088*/ 	.byte	0x04, 0x17
        /*008a*/ 	.short	(.L_110 - .L_109)
.L_109:
        /*008c*/ 	.word	0x00000000
        /*0090*/ 	.short	0x0002
        /*0092*/ 	.short	0x0010
        /*0094*/ 	.byte	0x00, 0xf5, 0x21, 0x00


	//----- nvinfo : EIATTR_KPARAM_INFO
	.align		4
.L_110:
        /*0098*/ 	.byte	0x04, 0x17
        /*009a*/ 	.short	(.L_112 - .L_111)
.L_111:
        /*009c*/ 	.word	0x00000000
        /*00a0*/ 	.short	0x0001
        /*00a2*/ 	.short	0x0008
        /*00a4*/ 	.byte	0x00, 0xf5, 0x21, 0x00


	//----- nvinfo : EIATTR_KPARAM_INFO
	.align		4
.L_112:
        /*00a8*/ 	.byte	0x04, 0x17
        /*00aa*/ 	.short	(.L_114 - .L_113)
.L_113:
        /*00ac*/ 	.word	0x00000000
        /*00b0*/ 	.short	0x0000
        /*00b2*/ 	.short	0x0000
        /*00b4*/ 	.byte	0x00, 0xf5, 0x21, 0x00


	//----- nvinfo : EIATTR_SPARSE_MMA_MASK
	.align		4
.L_114:
        /*00b8*/ 	.byte	0x03, 0x50
        /*00ba*/ 	.short	0x0000


	//----- nvinfo : EIATTR_MAXREG_COUNT
	.align		4
        /*00bc*/ 	.byte	0x03, 0x1b
        /*00be*/ 	.short	0x00ff


	//----- nvinfo : EIATTR_NUM_BARRIERS
	.align		4
        /*00c0*/ 	.byte	0x02, 0x4c
        /*00c2*/ 	.byte	0x01
	.zero		1


	//----- nvinfo : EIATTR_MERCURY_ISA_VERSION
	.align		4
        /*00c4*/ 	.byte	0x03, 0x5f
        /*00c6*/ 	.short	0x0101


	//----- nvinfo : EIATTR_VRC_CTA_INIT_COUNT
	.align		4
        /*00c8*/ 	.byte	0x02, 0x4a
	.zero		1
	.zero		1


	//----- nvinfo : EIATTR_EXIT_INSTR_OFFSETS
	.align		4
        /*00cc*/ 	.byte	0x04, 0x1c
        /*00ce*/ 	.short	(.L_116 - .L_115)


	//   ....[0]....
.L_115:
        /*00d0*/ 	.word	0x000000a0


	//   ....[1]....
        /*00d4*/ 	.word	0x00002370


	//   ....[2]....
        /*00d8*/ 	.word	0x000039e0


	//----- nvinfo : EIATTR_CRS_STACK_SIZE
	.align		4
.L_116:
        /*00dc*/ 	.byte	0x04, 0x1e
        /*00de*/ 	.short	(.L_118 - .L_117)
.L_117:
        /*00e0*/ 	.word	0x00000000


	//----- nvinfo : EIATTR_CBANK_PARAM_SIZE
	.align		4
.L_118:
        /*00e4*/ 	.byte	0x03, 0x19
        /*00e6*/ 	.short	0x0054


	//----- nvinfo : EIATTR_PARAM_CBANK
	.align		4
        /*00e8*/ 	.byte	0x04, 0x0a
        /*00ea*/ 	.short	(.L_120 - .L_119)
	.align		4
.L_119:
        /*00ec*/ 	.word	index@(.nv.constant0._Z12flock_kernalPfS_S_S_S_S_S_S_S_S_i)
        /*00f0*/ 	.short	0x0380
        /*00f2*/ 	.short	0x0054


	//----- nvinfo : EIATTR_SW_WAR
	.align		4
.L_120:
        /*00f4*/ 	.byte	0x04, 0x36
        /*00f6*/ 	.short	(.L_122 - .L_121)
.L_121:
        /*00f8*/ 	.word	0x00000008
.L_122:


//--------------------- .nv.info._Z15limitVel_kernalfPfS_S_S_i --------------------------
	.section	.nv.info._Z15limitVel_kernalfPfS_S_S_i,"",@"SHT_CUDA_INFO"
	.sectionflags	@""
	.align	4


	//----- nvinfo : EIATTR_CUDA_API_VERSION
	.align		4
        /*0000*/ 	.byte	0x04, 0x37
        /*0002*/ 	.short	(.L_124 - .L_123)
.L_123:
        /*0004*/ 	.word	0x00000082


	//----- nvinfo : EIATTR_KPARAM_INFO
	.align		4
.L_124:
        /*0008*/ 	.byte	0x04, 0x17
        /*000a*/ 	.short	(.L_126 - .L_125)
.L_125:
        /*000c*/ 	.word	0x00000000
        /*0010*/ 	.short	0x0005
        /*0012*/ 	.short	0x0028
        /*0014*/ 	.byte	0x00, 0xf0, 0x11, 0x00


	//----- nvinfo : EIATTR_KPARAM_INFO
	.align		4
.L_126:
        /*0018*/ 	.byte	0x04, 0x17
        /*001a*/ 	.short	(.L_128 - .L_127)
.L_127:
        /*001c*/ 	.word	0x00000000
        /*0020*/ 	.short	0x0004
        /*0022*/ 	.short	0x0020
        /*0024*/ 	.byte	0x00, 0xf5, 0x21, 0x00


	//----- nvinfo : EIATTR_KPARAM_INFO
	.align		4
.L_128:
        /*0028*/ 	.byte	0x04, 0x17
        /*002a*/ 	.short	(.L_130 - .L_129)
.L_129:
        /*002c*/ 	.word	0x00000000
        /*0030*/ 	.short	0x0003
        /*0032*/ 	.short	0x0018
        /*0034*/ 	.byte	0x00, 0xf5, 0x21, 0x00


	//----- nvinfo : EIATTR_KPARAM_INFO
	.align		4
.L_130:
        /*0038*/ 	.byte	0x04, 0x17
        /*003a*/ 	.short	(.L_132 - .L_131)
.L_131:
        /*003c*/ 	.word	0x00000000
        /*0040*/ 	.short	0x0002
        /*0042*/ 	.short	0x0010
        /*0044*/ 	.byte	0x00, 0xf5, 0x21, 0x00


	//----- nvinfo : EIATTR_KPARAM_INFO
	.align		4
.L_132:
        /*0048*/ 	.byte	0x04, 0x17
        /*004a*/ 	.short	(.L_134 - .L_133)
.L_133:
        /*004c*/ 	.word	0x00000000
        /*0050*/ 	.short	0x0001
        /*0052*/ 	.short	0x0008
        /*0054*/ 	.byte	0x00, 0xf5, 0x21, 0x00


	//----- nvinfo : EIATTR_KPARAM_INFO
	.align		4
.L_134:
        /*0058*/ 	.byte	0x04, 0x17
        /*005a*/ 	.short	(.L_136 - .L_135)
.L_135:
        /*005c*/ 	.word	0x00000000
        /*0060*/ 	.short	0x0000
        /*0062*/ 	.short	0x0000
        /*0064*/ 	.byte	0x00, 0xf0, 0x11, 0x00


	//----- nvinfo : EIATTR_SPARSE_MMA_MASK
	.align		4
.L_136:
        /*0068*/ 	.byte	0x03, 0x50
        /*006a*/ 	.short	0x0000


	//----- nvinfo : EIATTR_MAXREG_COUNT
	.align		4
        /*006c*/ 	.byte	0x03, 0x1b
        /*006e*/ 	.short	0x00ff


	//----- nvinfo : EIATTR_MERCURY_ISA_VERSION
	.align		4
        /*0070*/ 	.byte	0x03, 0x5f
        /*0072*/ 	.short	0x0101


	//----- nvinfo : EIATTR_VRC_CTA_INIT_COUNT
	.align		4
        /*0074*/ 	.byte	0x02, 0x4a
	.zero		1
	.zero		1


	//----- nvinfo : EIATTR_EXIT_INSTR_OFFSETS
	.align		4
        /*0078*/ 	.byte	0x04, 0x1c
        /*007a*/ 	.short	(.L_138 - .L_137)


	//   ....[0]....
.L_137:
        /*007c*/ 	.word	0x00000070


	//   ....[1]....
        /*0080*/ 	.word	0x00000210


	//   ....[2]....
        /*0084*/ 	.word	0x00000430


	//----- nvinfo : EIATTR_CRS_STACK_SIZE
	.align		4
.L_138:
        /*0088*/ 	.byte	0x04, 0x1e
        /*008a*/ 	.short	(.L_140 - .L_139)
.L_139:
        /*008c*/ 	.word	0x00000000


	//----- nvinfo : EIATTR_CBANK_PARAM_SIZE
	.align		4
.L_140:
        /*0090*/ 	.byte	0x03, 0x19
        /*0092*/ 	.short	0x002c


	//----- nvinfo : EIATTR_PARAM_CBANK
	.align		4
        /*0094*/ 	.byte	0x04, 0x0a
        /*0096*/ 	.short	(.L_142 - .L_141)
	.align		4
.L_141:
        /*0098*/ 	.word	index@(.nv.constant0._Z15limitVel_kernalfPfS_S_S_i)
        /*009c*/ 	.short	0x0380
        /*009e*/ 	.short	0x002c


	//----- nvinfo : EIATTR_SW_WAR
	.align		4
.L_142:
        /*00a0*/ 	.byte	0x04, 0x36
        /*00a2*/ 	.short	(.L_144 - .L_143)
.L_143:
        /*00a4*/ 	.word	0x00000008
.L_144:


//--------------------- .nv.info._Z16updatePos_kernalPfS_S_S_i --------------------------
	.section	.nv.info._Z16updatePos_kernalPfS_S_S_i,"",@"SHT_CUDA_INFO"
	.sectionflags	@""
	.align	4


	//----- nvinfo : EIATTR_CUDA_API_VERSION
	.align		4
        /*0000*/ 	.byte	0x04, 0x37
        /*0002*/ 	.short	(.L_146 - .L_145)
.L_145:
        /*0004*/ 	.word	0x00000082


	//----- nvinfo : EIATTR_KPARAM_INFO
	.align		4
.L_146:
        /*0008*/ 	.byte	0x04, 0x17
        /*000a*/ 	.short	(.L_148 - .L_147)
.L_147:
        /*000c*/ 	.word	0x00000000
        /*0010*/ 	.short	0x0004
        /*0012*/ 	.short	0x0020
        /*0014*/ 	.byte	0x00, 0xf0, 0x11, 0x00


	//----- nvinfo : EIATTR_KPARAM_INFO
	.align		4
.L_148:
        /*0018*/ 	.byte	0x04, 0x17
        /*001a*/ 	.short	(.L_150 - .L_149)
.L_149:
        /*001c*/ 	.word	0x00000000
        /*0020*/ 	.short	0x0003
        /*0022*/ 	.short	0x0018
        /*0024*/ 	.byte	0x00, 0xf5, 0x21, 0x00


	//----- nvinfo : EIATTR_KPARAM_INFO
	.align		4
.L_150:
        /*0028*/ 	.byte	0x04, 0x17
        /*002a*/ 	.short	(.L_152 - .L_151)
.L_151:
        /*002c*/ 	.word	0x00000000
        /*0030*/ 	.short	0x0002
        /*0032*/ 	.short	0x0010
        /*0034*/ 	.byte	0x00, 0xf5, 0x21, 0x00


	//----- nvinfo : EIATTR_KPARAM_INFO
	.align		4
.L_152:
        /*0038*/ 	.byte	0x04, 0x17
        /*003a*/ 	.short	(.L_154 - .L_153)
.L_153:
        /*003c*/ 	.word	0x00000000
        /*0040*/ 	.short	0x0001
        /*0042*/ 	.short	0x0008
        /*0044*/ 	.byte	0x00, 0xf5, 0x21, 0x00


	//----- nvinfo : EIATTR_KPARAM_INFO
	.align		4
.L_154:
        /*0048*/ 	.byte	0x04, 0x17
        /*004a*/ 	.short	(.L_156 - .L_155)
.L_155:
        /*004c*/ 	.word	0x00000000
        /*0050*/ 	.short	0x0000
        /*0052*/ 	.short	0x0000
        /*0054*/ 	.byte	0x00, 0xf5, 0x21, 0x00


	//----- nvinfo : EIATTR_SPARSE_MMA_MASK
	.align		4
.L_156:
        /*0058*/ 	.byte	0x03, 0x50
        /*005a*/ 	.short	0x0000


	//----- nvinfo : EIATTR_MAXREG_COUNT
	.align		4
        /*005c*/ 	.byte	0x03, 0x1b
        /*005e*/ 	.short	0x00ff


	//----- nvinfo : EIATTR_MERCURY_ISA_VERSION
	.align		4
        /*0060*/ 	.byte	0x03, 0x5f
        /*0062*/ 	.short	0x0101


	//----- nvinfo : EIATTR_VRC_CTA_INIT_COUNT
	.align		4
        /*0064*/ 	.byte	0x02, 0x4a
	.zero		1
	.zero		1


	//----- nvinfo : EIATTR_EXIT_INSTR_OFFSETS
	.align		4
        /*0068*/ 	.byte	0x04, 0x1c
        /*006a*/ 	.short	(.L_158 - .L_157)


	//   ....[0]....
.L_157:
        /*006c*/ 	.word	0x00000070


	//   ....[1]....
        /*0070*/ 	.word	0x00000190


	//----- nvinfo : EIATTR_CBANK_PARAM_SIZE
	.align		4
.L_158:
        /*0074*/ 	.byte	0x03, 0x19
        /*0076*/ 	.short	0x0024


	//----- nvinfo : EIATTR_PARAM_CBANK
	.align		4
        /*0078*/ 	.byte	0x04, 0x0a
        /*007a*/ 	.short	(.L_160 - .L_159)
	.align		4
.L_159:
        /*007c*/ 	.word	index@(.nv.constant0._Z16updatePos_kernalPfS_S_S_i)
        /*0080*/ 	.short	0x0380
        /*0082*/ 	.short	0x0024


	//----- nvinfo : EIATTR_SW_WAR
	.align		4
.L_160:
        /*0084*/ 	.byte	0x04, 0x36
        /*0086*/ 	.short	(.L_162 - .L_161)
.L_161:
        /*0088*/ 	.word	0x00000008
.L_162:


//--------------------- .nv.info._Z22avoidBoundaries_kernalPfS_S_S_i --------------------------
	.section	.nv.info._Z22avoidBoundaries_kernalPfS_S_S_i,"",@"SHT_CUDA_INFO"
	.sectionflags	@""
	.align	4


	//----- nvinfo : EIATTR_CUDA_API_VERSION
	.align		4
        /*0000*/ 	.byte	0x04, 0x37
        /*0002*/ 	.short	(.L_164 - .L_163)
.L_163:
        /*0004*/ 	.word	0x00000082


	//----- nvinfo : EIATTR_KPARAM_INFO
	.align		4
.L_164:
        /*0008*/ 	.byte	0x04, 0x17
        /*000a*/ 	.short	(.L_166 - .L_165)
.L_165:
        /*000c*/ 	.word	0x00000000
        /*0010*/ 	.short	0x0004
        /*0012*/ 	.short	0x0020
        /*0014*/ 	.byte	0x00, 0xf0, 0x11, 0x00


	//----- nvinfo : EIATTR_KPARAM_INFO
	.align		4
.L_166:
        /*0018*/ 	.byte	0x04, 0x17
        /*001a*/ 	.short	(.L_168 - .L_167)
.L_167:
        /*001c*/ 	.word	0x00000000
        /*0020*/ 	.short	0x0003
        /*0022*/ 	.short	0x0018
        /*0024*/ 	.byte	0x00, 0xf5, 0x21, 0x00


	//----- nvinfo : EIATTR_KPARAM_INFO
	.align		4
.L_168:
        /*0028*/ 	.byte	0x04, 0x17
        /*002a*/ 	.short	(.L_170 - .L_169)
.L_169:
        /*002c*/ 	.word	0x00000000
        /*0030*/ 	.short	0x0002
        /*0032*/ 	.short	0x0010
        /*0034*/ 	.byte	0x00, 0xf5, 0x21, 0x00


	//----- nvinfo : EIATTR_KPARAM_INFO
	.align		4
.L_170:
        /*0038*/ 	.byte	0x04, 0x17
        /*003a*/ 	.short	(.L_172 - .L_171)
.L_171:
        /*003c*/ 	.word	0x00000000
        /*0040*/ 	.short	0x0001
        /*0042*/ 	.short	0x0008
        /*0044*/ 	.byte	0x00, 0xf5, 0x21, 0x00


	//----- nvinfo : EIATTR_KPARAM_INFO
	.align		4
.L_172:
        /*0048*/ 	.byte	0x04, 0x17
        /*004a*/ 	.short	(.L_174 - .L_173)
.L_173:
        /*004c*/ 	.word	0x00000000
        /*0050*/ 	.short	0x0000
        /*0052*/ 	.short	0x0000
        /*0054*/ 	.byte	0x00, 0xf5, 0x21, 0x00


	//----- nvinfo : EIATTR_SPARSE_MMA_MASK
	.align		4
.L_174:
        /*0058*/ 	.byte	0x03, 0x50
        /*005a*/ 	.short	0x0000


	//----- nvinfo : EIATTR_MAXREG_COUNT
	.align		4
        /*005c*/ 	.byte	0x03, 0x1b
        /*005e*/ 	.short	0x00ff


	//----- nvinfo : EIATTR_MERCURY_ISA_VERSION
	.align		4
        /*0060*/ 	.byte	0x03, 0x5f
        /*0062*/ 	.short	0x0101


	//----- nvinfo : EIATTR_VRC_CTA_INIT_COUNT
	.align		4
        /*0064*/ 	.byte	0x02, 0x4a
	.zero		1
	.zero		1


	//----- nvinfo : EIATTR_EXIT_INSTR_OFFSETS
	.align		4
        /*0068*/ 	.byte	0x04, 0x1c
        /*006a*/ 	.short	(.L_176 - .L_175)


	//   ....[0]....
.L_175:
        /*006c*/ 	.word	0x00000070


	//   ....[1]....
        /*0070*/ 	.word	0x00000150


	//   ....[2]....
        /*0074*/ 	.word	0x000001e0


	//   ....[3]....
        /*0078*/ 	.word	0x000002f0


	//   ....[4]....
        /*007c*/ 	.word	0x00000320


	//   ....[5]....
        /*0080*/ 	.word	0x00000350


	//   ....[6]....
        /*0084*/ 	.word	0x000003a0


	//----- nvinfo : EIATTR_CRS_STACK_SIZE
	.align		4
.L_176:
        /*0088*/ 	.byte	0x04, 0x1e
        /*008a*/ 	.short	(.L_178 - .L_177)
.L_177:
        /*008c*/ 	.word	0x00000000


	//----- nvinfo : EIATTR_CBANK_PARAM_SIZE
	.align		4
.L_178:
        /*0090*/ 	.byte	0x03, 0x19
        /*0092*/ 	.short	0x0024


	//----- nvinfo : EIATTR_PARAM_CBANK
	.align		4
        /*0094*/ 	.byte	0x04, 0x0a
        /*0096*/ 	.short	(.L_180 - .L_179)
	.align		4
.L_179:
        /*0098*/ 	.word	index@(.nv.constant0._Z22avoidBoundaries_kernalPfS_S_S_i)
        /*009c*/ 	.short	0x0380
        /*009e*/ 	.short	0x0024


	//----- nvinfo : EIATTR_SW_WAR
	.align		4
.L_180:
        /*00a0*/ 	.byte	0x04, 0x36
        /*00a2*/ 	.short	(.L_182 - .L_181)
.L_181:
        /*00a4*/ 	.word	0x00000008
.L_182:


//--------------------- .nv.callgraph             --------------------------
	.section	.nv.callgraph,"",@"SHT_CUDA_CALLGRAPH"
	.align	4
	.sectionentsize	8
	.align		4
        /*0000*/ 	.word	0x00000000
	.align		4
        /*0004*/ 	.word	0xffffffff
	.align		4
        /*0008*/ 	.word	0x00000000
	.align		4
        /*000c*/ 	.word	0xfffffffe
	.align		4
        /*0010*/ 	.word	0x00000000
	.align		4
        /*0014*/ 	.word	0xfffffffd
	.align		4
        /*0018*/ 	.word	0x00000000
	.align		4
        /*001c*/ 	.word	0xfffffffc


//--------------------- .nv.constant4             --------------------------
	.section	.nv.constant4,"a",@progbits
	.align	8
	.align		8
.nv.constant4:
        /*0000*/ 	.dword	_ZN34_INTERNAL_5dad36ea_4_k_cu_171b22764cuda3std3__45__cpo5beginE
	.align		8
        /*0008*/ 	.dword	_ZN34_INTERNAL_5dad36ea_4_k_cu_171b22764cuda3std3__45__cpo3endE
	.align		8
        /*0010*/ 	.dword	_ZN34_INTERNAL_5dad36ea_4_k_cu_171b22764cuda3std3__45__cpo6cbeginE
	.align		8
        /*0018*/ 	.dword	_ZN34_INTERNAL_5dad36ea_4_k_cu_171b22764cuda3std3__45__cpo4cendE
	.align		8
        /*0020*/ 	.dword	_ZN34_INTERNAL_5dad36ea_4_k_cu_171b22764cuda3std3__45__cpo6rbeginE
	.align		8
        /*0028*/ 	.dword	_ZN34_INTERNAL_5dad36ea_4_k_cu_171b22764cuda3std3__45__cpo4rendE
	.align		8
        /*0030*/ 	.dword	_ZN34_INTERNAL_5dad36ea_4_k_cu_171b22764cuda3std3__45__cpo7crbeginE
	.align		8
        /*0038*/ 	.dword	_ZN34_INTERNAL_5dad36ea_4_k_cu_171b22764cuda3std3__45__cpo5crendE
	.align		8
        /*0040*/ 	.dword	_ZN34_INTERNAL_5dad36ea_4_k_cu_171b22764cuda3std3__436_GLOBAL__N__5dad36ea_4_k_cu_171b22766ignoreE
	.align		8
        /*0048*/ 	.dword	_ZN34_INTERNAL_5dad36ea_4_k_cu_171b22764cuda3std3__419piecewise_constructE
	.align		8
        /*0050*/ 	.dword	_ZN34_INTERNAL_5dad36ea_4_k_cu_171b22764cuda3std3__48in_placeE
	.align		8
        /*0058*/ 	.dword	_ZN34_INTERNAL_5dad36ea_4_k_cu_171b22764cuda3std3__420unreachable_sentinelE
	.align		8
        /*0060*/ 	.dword	_ZN34_INTERNAL_5dad36ea_4_k_cu_171b22764cuda3std3__47nulloptE
	.align		8
        /*0068*/ 	.dword	_ZN34_INTERNAL_5dad36ea_4_k_cu_171b22764cuda3std3__48unexpectE
	.align		8
        /*0070*/ 	.dword	_ZN34_INTERNAL_5dad36ea_4_k_cu_171b22764cuda3std6ranges3__45__cpo4swapE
	.align		8
        /*0078*/ 	.dword	_ZN34_INTERNAL_5dad36ea_4_k_cu_171b22764cuda3std6ranges3__45__cpo9iter_moveE
	.align		8
        /*0080*/ 	.dword	_ZN34_INTERNAL_5dad36ea_4_k_cu_171b22764cuda3std6ranges3__45__cpo5beginE
	.align		8
        /*0088*/ 	.dword	_ZN34_INTERNAL_5dad36ea_4_k_cu_171b22764cuda3std6ranges3__45__cpo3endE
	.align		8
        /*0090*/ 	.dword	_ZN34_INTERNAL_5dad36ea_4_k_cu_171b22764cuda3std6ranges3__45__cpo6cbeginE
	.align		8
        /*0098*/ 	.dword	_ZN34_INTERNAL_5dad36ea_4_k_cu_171b22764cuda3std6ranges3__45__cpo4cendE
	.align		8
        /*00a0*/ 	.dword	_ZN34_INTERNAL_5dad36ea_4_k_cu_171b22764cuda3std6ranges3__45__cpo7advanceE
	.align		8
        /*00a8*/ 	.dword	_ZN34_INTERNAL_5dad36ea_4_k_cu_171b22764cuda3std6ranges3__45__cpo9iter_swapE
	.align		8
        /*00b0*/ 	.dword	_ZN34_INTERNAL_5dad36ea_4_k_cu_171b22764cuda3std6ranges3__45__cpo4nextE
	.align		8
        /*00b8*/ 	.dword	_ZN34_INTERNAL_5dad36ea_4_k_cu_171b22764cuda3std6ranges3__45__cpo4prevE
	.align		8
        /*00c0*/ 	.dword	_ZN34_INTERNAL_5dad36ea_4_k_cu_171b22764cuda3std6ranges3__45__cpo4dataE
	.align		8
        /*00c8*/ 	.dword	_ZN34_INTERNAL_5dad36ea_4_k_cu_171b22764cuda3std6ranges3__45__cpo5cdataE
	.align		8
        /*00d0*/ 	.dword	_ZN34_INTERNAL_5dad36ea_4_k_cu_171b22764cuda3std6ranges3__45__cpo4sizeE
	.align		8
        /*00d8*/ 	.dword	_ZN34_INTERNAL_5dad36ea_4_k_cu_171b22764cuda3std6ranges3__45__cpo5ssizeE
	.align		8
        /*00e0*/ 	.dword	_ZN34_INTERNAL_5dad36ea_4_k_cu_171b22764cuda3std6ranges3__45__cpo8distanceE
	.align		8
        /*00e8*/ 	.dword	_ZN34_INTERNAL_5dad36ea_4_k_cu_171b22766thrust24THRUST_300001_SM_1000_NS8cuda_cub3parE
	.align		8
        /*00f0*/ 	.dword	_ZN34_INTERNAL_5dad36ea_4_k_cu_171b22766thrust24THRUST_300001_SM_1000_NS8cuda_cub10par_nosyncE
	.align		8
        /*00f8*/ 	.dword	_ZN34_INTERNAL_5dad36ea_4_k_cu_171b22766thrust24THRUST_300001_SM_1000_NS6system6detail10sequential3seqE
	.align		8
        /*0100*/ 	.dword	_ZN34_INTERNAL_5dad36ea_4_k_cu_171b22766thrust24THRUST_300001_SM_1000_NS6system3cpp3parE
	.align		8
        /*0108*/ 	.dword	_ZN34_INTERNAL_5dad36ea_4_k_cu_171b22766thrust24THRUST_300001_SM_1000_NS12placeholders2_1E
	.align		8
        /*0110*/ 	.dword	_ZN34_INTERNAL_5dad36ea_4_k_cu_171b22766thrust24THRUST_300001_SM_1000_NS12placeholders2_2E
	.align		8
        /*0118*/ 	.dword	_ZN34_INTERNAL_5dad36ea_4_k_cu_171b22766thrust24THRUST_300001_SM_1000_NS12placeholders2_3E
	.align		8
        /*0120*/ 	.dword	_ZN34_INTERNAL_5dad36ea_4_k_cu_171b22766thrust24THRUST_300001_SM_1000_NS12placeholders2_4E
	.align		8
        /*0128*/ 	.dword	_ZN34_INTERNAL_5dad36ea_4_k_cu_171b22766thrust24THRUST_300001_SM_1000_NS12placeholders2_5E
	.align		8
        /*0130*/ 	.dword	_ZN34_INTERNAL_5dad36ea_4_k_cu_171b22766thrust24THRUST_300001_SM_1000_NS12placeholders2_6E
	.align		8
        /*0138*/ 	.dword	_ZN34_INTERNAL_5dad36ea_4_k_cu_171b22766thrust24THRUST_300001_SM_1000_NS12placeholders2_7E
	.align		8
        /*0140*/ 	.dword	_ZN34_INTERNAL_5dad36ea_4_k_cu_171b22766thrust24THRUST_300001_SM_1000_NS12placeholders2_8E
	.align		8
        /*0148*/ 	.dword	_ZN34_INTERNAL_5dad36ea_4_k_cu_171b22766thrust24THRUST_300001_SM_1000_NS12placeholders2_9E
	.align		8
        /*0150*/ 	.dword	_ZN34_INTERNAL_5dad36ea_4_k_cu_171b22766thrust24THRUST_300001_SM_1000_NS12placeholders3_10E
	.align		8
        /*0158*/ 	.dword	_ZN34_INTERNAL_5dad36ea_4_k_cu_171b22766thrust24THRUST_300001_SM_1000_NS3seqE
	.align		8
        /*0160*/ 	.dword	_ZN34_INTERNAL_5dad36ea_4_k_cu_171b22766thrust24THRUST_300001_SM_1000_NS6deviceE


//--------------------- .text._ZN3cub18CUB_300001_SM_10006detail11EmptyKernelIvEEvv --------------------------
	.section	.text._ZN3cub18CUB_300001_SM_10006detail11EmptyKernelIvEEvv,"ax",@progbits
	.align	128
        .global         _ZN3cub18CUB_300001_SM_10006detail11EmptyKernelIvEEvv
        .type           _ZN3cub18CUB_300001_SM_10006detail11EmptyKernelIvEEvv,@function
        .size           _ZN3cub18CUB_300001_SM_10006detail11EmptyKernelIvEEvv,(.L_x_108 - _ZN3cub18CUB_300001_SM_10006detail11EmptyKernelIvEEvv)
        .other          _ZN3cub18CUB_300001_SM_10006detail11EmptyKernelIvEEvv,@"STO_CUDA_ENTRY STV_DEFAULT"
_ZN3cub18CUB_300001_SM_10006detail11EmptyKernelIvEEvv:
.text._ZN3cub18CUB_300001_SM_10006detail11EmptyKernelIvEEvv:
[----:B------:R-:W-:Y:S01]  /*0000*/  LDC R1, c[0x0][0x37c] ;  /* 0x0000df00ff017b82 */ /* 0x000fe20000000800 */
[----:B------:R-:W-:Y:S05]  /*0010*/  EXIT ;  /* 0x000000000000794d */ /* 0x000fea0003800000 */
.L_x_0:
[----:B------:R-:W-:-:S00]  /*0020*/  BRA `(.L_x_0) ;  /* 0xfffffffc00fc7947 */ /* 0x000fc0000383ffff */
[----:B------:R-:W-:-:S00]  /*0030*/  NOP ;  /* 0x0000000000007918 */ /* 0x000fc00000000000 */
        /* <DEDUP_REMOVED lines=12> */
.L_x_108:


//--------------------- .text._Z12flock_kernalPfS_S_S_S_S_S_S_S_S_i --------------------------
	.section	.text._Z12flock_kernalPfS_S_S_S_S_S_S_S_S_i,"ax",@progbits
	.align	128
        .global         _Z12flock_kernalPfS_S_S_S_S_S_S_S_S_i
        .type           _Z12flock_kernalPfS_S_S_S_S_S_S_S_S_i,@function
        .size           _Z12flock_kernalPfS_S_S_S_S_S_S_S_S_i,(.L_x_105 - _Z12flock_kernalPfS_S_S_S_S_S_S_S_S_i)
        .other          _Z12flock_kernalPfS_S_S_S_S_S_S_S_S_i,@"STO_CUDA_ENTRY STV_DEFAULT"
_Z12flock_kernalPfS_S_S_S_S_S_S_S_S_i:
.text._Z12flock_kernalPfS_S_S_S_S_S_S_S_S_i:
[----:B------:R-:W-:Y:S01]  /*0000*/  LDC R1, c[0x0][0x37c] ;  /* 0x0000df00ff017b82 */ /* 0x000fe20000000800 */
[----:B------:R-:W0:Y:S07]  /*0010*/  S2R R0, SR_TID.X ;  /* 0x0000000000007919 */ /* 0x000e2e0000002100 */
[----:B------:R-:W0:Y:S01]  /*0020*/  S2UR UR5, SR_CTAID.X ;  /* 0x00000000000579c3 */ /* 0x000e220000002500 */
[----:B------:R-:W1:Y:S07]  /*0030*/  LDCU UR7, c[0x0][0x3d0] ;  /* 0x00007a00ff0777ac */ /* 0x000e6e0008000800 */
[----:B------:R-:W0:Y:S01]  /*0040*/  LDC R3, c[0x0][0x360] ;  /* 0x0000d800ff037b82 */ /* 0x000e220000000800 */
[----:B------:R-:W2:Y:S07]  /*0050*/  LDCU UR4, c[0x0][0x364] ;  /* 0x00006c80ff0477ac */ /* 0x000eae0008000800 */
[----:B------:R-:W2:Y:S01]  /*0060*/  S2UR UR6, SR_CTAID.Y ;  /* 0x00000000000679c3 */ /* 0x000ea20000002600 */
[----:B0-----:R-:W-:-:S05]  /*0070*/  IMAD R3, R3, UR5, R0 ;  /* 0x0000000503037c24 */ /* 0x001fca000f8e0200 */
[----:B-1----:R-:W-:Y:S01]  /*0080*/  ISETP.GE.U32.AND P0, PT, R3, UR7, PT ;  /* 0x0000000703007c0c */ /* 0x002fe2000bf06070 */
[----:B--2---:R-:W-:-:S12]  /*0090*/  UIMAD UR6, UR6, UR4, URZ ;  /* 0x00000004060672a4 */ /* 0x004fd8000f8e02ff */
[----:B------:R-:W-:Y:S05]  /*00a0*/  @P0 EXIT ;  /* 0x000000000000094d */ /* 0x000fea0003800000 */
[----:B------:R-:W0:Y:S01]  /*00b0*/  S2R R12, SR_TID.Y ;  /* 0x00000000000c7919 */ /* 0x000e220000002200 */
[----:B------:R-:W1:Y:S01]  /*00c0*/  S2UR UR5, SR_CgaCtaId ;  /* 0x00000000000579c3 */ /* 0x000e620000008800 */
[----:B------:R-:W-:Y:S01]  /*00d0*/  UMOV UR4, 0x400 ;  /* 0x0000040000047882 */ /* 0x000fe20000000000 */
[----:B------:R-:W2:Y:S01]  /*00e0*/  LDCU.64 UR10, c[0x0][0x358] ;  /* 0x00006b00ff0a77ac */ /* 0x000ea20008000a00 */
[----:B------:R-:W-:-:S04]  /*00f0*/  UIADD3 UR4, UPT, UPT, UR4, 0x640, URZ ;  /* 0x0000064004047890 */ /* 0x000fc8000fffe0ff */
[----:B-1----:R-:W-:-:S06]  /*0100*/  ULEA UR4, UR5, UR4, 0x18 ;  /* 0x0000000405047291 */ /* 0x002fcc000f8ec0ff */
[----:B------:R-:W-:Y:S01]  /*0110*/  LEA R2, R3, UR4, 0x2 ;  /* 0x0000000403027c11 */ /* 0x000fe2000f8e10ff */
[----:B0-----:R-:W-:-:S05]  /*0120*/  VIADD R8, R12, UR6 ;  /* 0x000000060c087c36 */ /* 0x001fca0008000000 */
[----:B------:R-:W-:-:S13]  /*0130*/  ISETP.GE.U32.AND P0, PT, R8, UR7, PT ;  /* 0x0000000708007c0c */ /* 0x000fda000bf06070 */
[----:B--2---:R-:W-:Y:S05]  /*0140*/  @P0 BRA `(.L_x_1) ;  /* 0x0000000000c00947 */ /* 0x004fea0003800000 */
[----:B------:R-:W0:Y:S01]  /*0150*/  LDC.64 R4, c[0x0][0x380] ;  /* 0x0000e000ff047b82 */ /* 0x000e220000000a00 */
[C---:B------:R-:W-:Y:S01]  /*0160*/  ISETP.NE.AND P0, PT, R3.reuse, R8, PT ;  /* 0x000000080300720c */ /* 0x040fe20003f05270 */
[----:B------:R1:W-:Y:S01]  /*0170*/  STS [R2], RZ ;  /* 0x000000ff02007388 */ /* 0x0003e20000000800 */
[----:B------:R-:W-:Y:S05]  /*0180*/  WARPSYNC.ALL ;  /* 0x0000000000007948 */ /* 0x000fea0003800000 */
[----:B------:R-:W2:Y:S01]  /*0190*/  LDC.64 R10, c[0x0][0x388] ;  /* 0x0000e200ff0a7b82 */ /* 0x000ea20000000a00 */
[----:B0-----:R-:W-:-:S05]  /*01a0*/  IMAD.WIDE.U32 R4, R3, 0x4, R4 ;  /* 0x0000000403047825 */ /* 0x001fca00078e0004 */
[----:B------:R1:W-:Y:S01]  /*01b0*/  STG.E desc[UR10][R4.64], RZ ;  /* 0x000000ff04007986 */ /* 0x0003e2000c10190a */
[----:B--2---:R-:W-:-:S05]  /*01c0*/  IMAD.WIDE.U32 R10, R3, 0x4, R10 ;  /* 0x00000004030a7825 */ /* 0x004fca00078e000a */
[----:B------:R1:W-:Y:S01]  /*01d0*/  STG.E desc[UR10][R10.64], RZ ;  /* 0x000000ff0a007986 */ /* 0x0003e2000c10190a */
[----:B------:R-:W-:Y:S06]  /*01e0*/  BAR.SYNC.DEFER_BLOCKING 0x0 ;  /* 0x0000000000007b1d */ /* 0x000fec0000010000 */
[----:B------:R-:W-:Y:S05]  /*01f0*/  @!P0 BRA `(.L_x_1) ;  /* 0x0000000000948947 */ /* 0x000fea0003800000 */
[----:B------:R-:W0:Y:S08]  /*0200*/  LDC.64 R14, c[0x0][0x3b8] ;  /* 0x0000ee00ff0e7b82 */ /* 0x000e300000000a00 */
[----:B------:R-:W2:Y:S01]  /*0210*/  LDC.64 R18, c[0x0][0x3b0] ;  /* 0x0000ec00ff127b82 */ /* 0x000ea20000000a00 */
[----:B0-----:R-:W-:-:S04]  /*0220*/  IMAD.WIDE.U32 R16, R3, 0x4, R14 ;  /* 0x0000000403107825 */ /* 0x001fc800078e000e */
[C---:B------:R-:W-:Y:S02]  /*0230*/  IMAD.WIDE.U32 R14, R8.reuse, 0x4, R14 ;  /* 0x00000004080e7825 */ /* 0x040fe400078e000e */
[----:B------:R-:W3:Y:S02]  /*0240*/  LDG.E R16, desc[UR10][R16.64] ;  /* 0x0000000a10107981 */ /* 0x000ee4000c1e1900 */
[--C-:B--2---:R-:W-:Y:S02]  /*0250*/  IMAD.WIDE.U32 R6, R3, 0x4, R18.reuse ;  /* 0x0000000403067825 */ /* 0x104fe400078e0012 */
[----:B------:R-:W3:Y:S02]  /*0260*/  LDG.E R13, desc[UR10][R14.64] ;  /* 0x0000000a0e0d7981 */ /* 0x000ee4000c1e1900 */
[----:B------:R-:W-:Y:S02]  /*0270*/  IMAD.WIDE.U32 R18, R8, 0x4, R18 ;  /* 0x0000000408127825 */ /* 0x000fe400078e0012 */
[----:B------:R-:W2:Y:S04]  /*0280*/  LDG.E R6, desc[UR10][R6.64] ;  /* 0x0000000a06067981 */ /* 0x000ea8000c1e1900 */
[----:B------:R-:W2:Y:S01]  /*0290*/  LDG.E R9, desc[UR10][R18.64] ;  /* 0x0000000a12097981 */ /* 0x000ea2000c1e1900 */
[----:B------:R-:W-:Y:S01]  /*02a0*/  BSSY.RECONVERGENT B0, `(.L_x_2) ;  /* 0x0000011000007945 */ /* 0x000fe20003800200 */
[----:B---3--:R-:W-:-:S04]  /*02b0*/  FADD R13, R16, -R13 ;  /* 0x8000000d100d7221 */ /* 0x008fc80000000000 */
[----:B------:R-:W-:Y:S01]  /*02c0*/  FMUL R13, R13, R13 ;  /* 0x0000000d0d0d7220 */ /* 0x000fe20000400000 */
[----:B--2---:R-:W-:-:S04]  /*02d0*/  FADD R0, R6, -R9 ;  /* 0x8000000906007221 */ /* 0x004fc80000000000 */
[----:B------:R-:W-:-:S04]  /*02e0*/  FFMA R0, R0, R0, R13 ;  /* 0x0000000000007223 */ /* 0x000fc8000000000d */
[----:B------:R-:W-:Y:S01]  /*02f0*/  VIADD R20, R0, 0xf3000000 ;  /* 0xf300000000147836 */ /* 0x000fe20000000000 */
[----:B------:R0:W2:Y:S04]  /*0300*/  MUFU.RSQ R13, R0 ;  /* 0x00000000000d7308 */ /* 0x0000a80000001400 */
[----:B------:R-:W-:-:S13]  /*0310*/  ISETP.GT.U32.AND P0, PT, R20, 0x727fffff, PT ;  /* 0x727fffff1400780c */ /* 0x000fda0003f04070 */
[----:B0-2---:R-:W-:Y:S05]  /*0320*/  @!P0 BRA `(.L_x_3) ;  /* 0x0000000000108947 */ /* 0x005fea0003800000 */
[----:B------:R-:W-:-:S07]  /*0330*/  MOV R6, 0x350 ;  /* 0x0000035000067802 */ /* 0x000fce0000000f00 */
[----:B-1----:R-:W-:Y:S05]  /*0340*/  CALL.REL.NOINC `($__internal_1_$__cuda_sm20_sqrt_rn_f32_slowpath) ;  /* 0x0000003c00207944 */ /* 0x002fea0003c00000 */
[----:B------:R-:W-:Y:S01]  /*0350*/  IMAD.MOV.U32 R6, RZ, RZ, R0 ;  /* 0x000000ffff067224 */ /* 0x000fe200078e0000 */
[----:B------:R-:W-:Y:S06]  /*0360*/  BRA `(.L_x_4) ;  /* 0x0000000000107947 */ /* 0x000fec0003800000 */
.L_x_3:
[----:B------:R-:W-:Y:S01]  /*0370*/  FMUL.FTZ R7, R0, R13 ;  /* 0x0000000d00077220 */ /* 0x000fe20000410000 */
[----:B------:R-:W-:-:S03]  /*0380*/  FMUL.FTZ R6, R13, 0.5 ;  /* 0x3f0000000d067820 */ /* 0x000fc60000410000 */
[----:B------:R-:W-:-:S04]  /*0390*/  FFMA R0, -R7, R7, R0 ;  /* 0x0000000707007223 */ /* 0x000fc80000000100 */
[----:B------:R-:W-:-:S07]  /*03a0*/  FFMA R6, R0, R6, R7 ;  /* 0x0000000600067223 */ /* 0x000fce0000000007 */
.L_x_4:
[----:B------:R-:W-:Y:S05]  /*03b0*/  BSYNC.RECONVERGENT B0 ;  /* 0x0000000000007941 */ /* 0x000fea0003800200 */
.L_x_2:
[----:B------:R-:W0:Y:S01]  /*03c0*/  F2F.F64.F32 R6, R6 ;  /* 0x0000000600067310 */ /* 0x000e220000201800 */
[----:B------:R-:W-:Y:S01]  /*03d0*/  UMOV UR4, 0x9999999a ;  /* 0x9999999a00047882 */ /* 0x000fe20000000000 */
[----:B------:R-:W-:Y:S02]  /*03e0*/  UMOV UR5, 0x3fc99999 ;  /* 0x3fc9999900057882 */ /* 0x000fe40000000000 */
[----:B0-----:R-:W-:-:S14]  /*03f0*/  DSETP.GEU.AND P0, PT, R6, UR4, PT ;  /* 0x0000000406007e2a */ /* 0x001fdc000bf0e000 */
[----:B------:R-:W-:Y:S05]  /*0400*/  @P0 BRA `(.L_x_1) ;  /* 0x0000000000100947 */ /* 0x000fea0003800000 */
[----:B------:R0:W-:Y:S04]  /*0410*/  REDG.E.ADD.F32.FTZ.RN.STRONG.GPU desc[UR10][R4.64], R9 ;  /* 0x00000009040079a6 */ /* 0x0001e8000c12f30a */
[----:B------:R-:W2:Y:S04]  /*0420*/  LDG.E R15, desc[UR10][R14.64] ;  /* 0x0000000a0e0f7981 */ /* 0x000ea8000c1e1900 */
[----:B------:R0:W-:Y:S04]  /*0430*/  ATOMS.POPC.INC.32 RZ, [R2+URZ] ;  /* 0x0000000002ff7f8c */ /* 0x0001e8000d8000ff */
[----:B--2---:R0:W-:Y:S02]  /*0440*/  REDG.E.ADD.F32.FTZ.RN.STRONG.GPU desc[UR10][R10.64], R15 ;  /* 0x0000000f0a0079a6 */ /* 0x0041e4000c12f30a */
.L_x_1:
[----:B------:R-:W-:Y:S01]  /*0450*/  ISETP.NE.AND P0, PT, R8, RZ, PT ;  /* 0x000000ff0800720c */ /* 0x000fe20003f05270 */
[----:B------:R-:W-:Y:S05]  /*0460*/  WARPSYNC.ALL ;  /* 0x0000000000007948 */ /* 0x000fea0003800000 */
[----:B------:R-:W-:Y:S06]  /*0470*/  BAR.SYNC.DEFER_BLOCKING 0x0 ;  /* 0x0000000000007b1d */ /* 0x000fec0000010000 */
[----:B------:R-:W-:Y:S04]  /*0480*/  BSSY.RECONVERGENT B2, `(.L_x_5) ;  /* 0x0000035000027945 */ /* 0x000fe80003800200 */
[----:B------:R-:W-:Y:S05]  /*0490*/  @P0 BRA `(.L_x_6) ;  /* 0x0000000000cc0947 */ /* 0x000fea0003800000 */
[----:B01----:R-:W0:Y:S02]  /*04a0*/  LDS R2, [R2] ;  /* 0x0000000002027984 */ /* 0x003e240000000800 */
[----:B0-----:R-:W-:-:S13]  /*04b0*/  ISETP.NE.AND P0, PT, R2, RZ, PT ;  /* 0x000000ff0200720c */ /* 0x001fda0003f05270 */
[----:B------:R-:W-:Y:S05]  /*04c0*/  @!P0 BRA `(.L_x_6) ;  /* 0x0000000000c08947 */ /* 0x000fea0003800000 */
[----:B------:R-:W0:Y:S02]  /*04d0*/  LDC.64 R16, c[0x0][0x380] ;  /* 0x0000e000ff107b82 */ /* 0x000e240000000a00 */
[----:B0-----:R-:W-:-:S05]  /*04e0*/  IMAD.WIDE.U32 R16, R3, 0x4, R16 ;  /* 0x0000000403107825 */ /* 0x001fca00078e0010 */
[----:B------:R-:W2:Y:S01]  /*04f0*/  LDG.E R23, desc[UR10][R16.64] ;  /* 0x0000000a10177981 */ /* 0x000ea2000c1e1900 */
[----:B------:R-:W-:Y:S01]  /*0500*/  I2FP.F32.U32 R11, R2 ;  /* 0x00000002000b7245 */ /* 0x000fe20000201000 */
[----:B------:R-:W-:Y:S03]  /*0510*/  BSSY.RECONVERGENT B3, `(.L_x_7) ;  /* 0x000000d000037945 */ /* 0x000fe60003800200 */
[----:B------:R-:W0:Y:S02]  /*0520*/  MUFU.RCP R0, R11 ;  /* 0x0000000b00007308 */ /* 0x000e240000001000 */
[----:B0-----:R-:W-:-:S04]  /*0530*/  FFMA R5, -R11, R0, 1 ;  /* 0x3f8000000b057423 */ /* 0x001fc80000000100 */
[----:B------:R-:W-:Y:S02]  /*0540*/  FFMA R0, R0, R5, R0 ;  /* 0x0000000500007223 */ /* 0x000fe40000000000 */
[----:B--2---:R-:W0:Y:S02]  /*0550*/  FCHK P0, R23, R11 ;  /* 0x0000000b17007302 */ /* 0x004e240000000000 */
[----:B------:R-:W-:-:S04]  /*0560*/  FFMA R5, R23, R0, RZ ;  /* 0x0000000017057223 */ /* 0x000fc800000000ff */
[----:B------:R-:W-:-:S04]  /*0570*/  FFMA R10, -R11, R5, R23 ;  /* 0x000000050b0a7223 */ /* 0x000fc80000000117 */
[----:B------:R-:W-:Y:S01]  /*0580*/  FFMA R10, R0, R10, R5 ;  /* 0x0000000a000a7223 */ /* 0x000fe20000000005 */
[----:B0-----:R-:W-:Y:S06]  /*0590*/  @!P0 BRA `(.L_x_8) ;  /* 0x0000000000108947 */ /* 0x001fec0003800000 */
[----:B------:R-:W-:Y:S02]  /*05a0*/  MOV R22, R11 ;  /* 0x0000000b00167202 */ /* 0x000fe40000000f00 */
[----:B------:R-:W-:-:S07]  /*05b0*/  MOV R2, 0x5d0 ;  /* 0x000005d000027802 */ /* 0x000fce0000000f00 */
[----:B------:R-:W-:Y:S05]  /*05c0*/  CALL.REL.NOINC `($__internal_2_$__cuda_sm3x_div_rn_noftz_f32_slowpath) ;  /* 0x0000003800d87944 */ /* 0x000fea0003c00000 */
[----:B------:R-:W-:-:S07]  /*05d0*/  IMAD.MOV.U32 R10, RZ, RZ, R0 ;  /* 0x000000ffff0a7224 */ /* 0x000fce00078e0000 */
.L_x_8:
[----:B------:R-:W-:Y:S05]  /*05e0*/  BSYNC.RECONVERGENT B3 ;  /* 0x0000000000037941 */ /* 0x000fea0003800200 */
.L_x_7:
[----:B------:R-:W0:Y:S02]  /*05f0*/  LDC.64 R14, c[0x0][0x388] ;  /* 0x0000e200ff0e7b82 */ /* 0x000e240000000a00 */
[----:B0-----:R-:W-:-:S05]  /*0600*/  IMAD.WIDE.U32 R14, R3, 0x4, R14 ;  /* 0x00000004030e7825 */ /* 0x001fca00078e000e */
[----:B------:R-:W2:Y:S01]  /*0610*/  LDG.E R23, desc[UR10][R14.64] ;  /* 0x0000000a0e177981 */ /* 0x000ea2000c1e1900 */
[----:B------:R-:W0:Y:S01]  /*0620*/  MUFU.RCP R0, R11 ;  /* 0x0000000b00007308 */ /* 0x000e220000001000 */
[----:B------:R-:W-:Y:S01]  /*0630*/  BSSY.RECONVERGENT B3, `(.L_x_9) ;  /* 0x000000b000037945 */ /* 0x000fe20003800200 */
[----:B0-----:R-:W-:-:S04]  /*0640*/  FFMA R5, -R11, R0, 1 ;  /* 0x3f8000000b057423 */ /* 0x001fc80000000100 */
[----:B------:R-:W-:Y:S02]  /*0650*/  FFMA R0, R0, R5, R0 ;  /* 0x0000000500007223 */ /* 0x000fe40000000000 */
[----:B--2---:R-:W0:Y:S02]  /*0660*/  FCHK P0, R23, R11 ;  /* 0x0000000b17007302 */ /* 0x004e240000000000 */
[----:B------:R-:W-:-:S04]  /*0670*/  FFMA R2, R0, R23, RZ ;  /* 0x0000001700027223 */ /* 0x000fc800000000ff */
[----:B------:R-:W-:-:S04]  /*0680*/  FFMA R5, -R11, R2, R23 ;  /* 0x000000020b057223 */ /* 0x000fc80000000117 */
[----:B------:R-:W-:Y:S01]  /*0690*/  FFMA R0, R0, R5, R2 ;  /* 0x0000000500007223 */ /* 0x000fe20000000002 */
[----:B0-----:R-:W-:Y:S06]  /*06a0*/  @!P0 BRA `(.L_x_10) ;  /* 0x00000000000c8947 */ /* 0x001fec0003800000 */
[----:B------:R-:W-:Y:S01]  /*06b0*/  IMAD.MOV.U32 R22, RZ, RZ, R11 ;  /* 0x000000ffff167224 */ /* 0x000fe200078e000b */
[----:B------:R-:W-:-:S07]  /*06c0*/  MOV R2, 0x6e0 ;  /* 0x000006e000027802 */ /* 0x000fce0000000f00 */
[----:B------:R-:W-:Y:S05]  /*06d0*/  CALL.REL.NOINC `($__internal_2_$__cuda_sm3x_div_rn_noftz_f32_slowpath) ;  /* 0x0000003800947944 */ /* 0x000fea0003c00000 */
.L_x_10:
[----:B------:R-:W-:Y:S05]  /*06e0*/  BSYNC.RECONVERGENT B3 ;  /* 0x0000000000037941 */ /* 0x000fea0003800200 */
.L_x_9:
[----:B------:R-:W0:Y:S01]  /*06f0*/  LDC.64 R4, c[0x0][0x3b0] ;  /* 0x0000ec00ff047b82 */ /* 0x000e220000000a00 */
[----:B------:R2:W-:Y:S04]  /*0700*/  STG.E desc[UR10][R16.64], R10 ;  /* 0x0000000a10007986 */ /* 0x0005e8000c10190a */
[----:B------:R2:W-:Y:S03]  /*0710*/  STG.E desc[UR10][R14.64], R0 ;  /* 0x000000000e007986 */ /* 0x0005e6000c10190a */
[----:B------:R-:W1:Y:S01]  /*0720*/  LDC.64 R6, c[0x0][0x3b8] ;  /* 0x0000ee00ff067b82 */ /* 0x000e620000000a00 */
[----:B------:R-:W3:Y:S01]  /*0730*/  LDG.E R2, desc[UR10][R16.64] ;  /* 0x0000000a10027981 */ /* 0x000ee2000c1e1900 */
[----:B0-----:R-:W-:-:S06]  /*0740*/  IMAD.WIDE.U32 R4, R3, 0x4, R4 ;  /* 0x0000000403047825 */ /* 0x001fcc00078e0004 */
[----:B------:R-:W3:Y:S01]  /*0750*/  LDG.E R5, desc[UR10][R4.64] ;  /* 0x0000000a04057981 */ /* 0x000ee2000c1e1900 */
[----:B-1----:R-:W-:-:S04]  /*0760*/  IMAD.WIDE.U32 R6, R3, 0x4, R6 ;  /* 0x0000000403067825 */ /* 0x002fc800078e0006 */
[----:B---3--:R-:W-:-:S05]  /*0770*/  FADD R9, R2, -R5 ;  /* 0x8000000502097221 */ /* 0x008fca0000000000 */
[----:B------:R2:W-:Y:S04]  /*0780*/  STG.E desc[UR10][R16.64], R9 ;  /* 0x0000000910007986 */ /* 0x0005e8000c10190a */
[----:B------:R-:W3:Y:S04]  /*0790*/  LDG.E R7, desc[UR10][R6.64] ;  /* 0x0000000a06077981 */ /* 0x000ee8000c1e1900 */
[----:B------:R-:W3:Y:S02]  /*07a0*/  LDG.E R2, desc[UR10][R14.64] ;  /* 0x0000000a0e027981 */ /* 0x000ee4000c1e1900 */
[----:B---3--:R-:W-:-:S05]  /*07b0*/  FADD R11, R2, -R7 ;  /* 0x80000007020b7221 */ /* 0x008fca0000000000 */
[----:B------:R2:W-:Y:S02]  /*07c0*/  STG.E desc[UR10][R14.64], R11 ;  /* 0x0000000b0e007986 */ /* 0x0005e4000c10190a */
.L_x_6:
[----:B------:R-:W-:Y:S05]  /*07d0*/  BSYNC.RECONVERGENT B2 ;  /* 0x0000000000027941 */ /* 0x000fea0003800200 */
.L_x_5:
[----:B------:R-:W3:Y:S02]  /*07e0*/  LDCU UR4, c[0x0][0x3d0] ;  /* 0x00007a00ff0477ac */ /* 0x000ee40008000800 */
[----:B---3--:R-:W-:-:S13]  /*07f0*/  ISETP.GE.U32.AND P0, PT, R8, UR4, PT ;  /* 0x0000000408007c0c */ /* 0x008fda000bf06070 */
[----:B------:R-:W-:Y:S05]  /*0800*/  @P0 BRA `(.L_x_11) ;  /* 0x0000001000540947 */ /* 0x000fea0003800000 */
[----:B------:R-:W3:Y:S01]  /*0810*/  S2UR UR8, SR_CgaCtaId ;  /* 0x00000000000879c3 */ /* 0x000ee20000008800 */
[----:B------:R-:W-:Y:S01]  /*0820*/  UMOV UR7, 0x400 ;  /* 0x0000040000077882 */ /* 0x000fe20000000000 */
[----:B------:R-:W-:Y:S01]  /*0830*/  ISETP.NE.AND P0, PT, R3, R8, PT ;  /* 0x000000080300720c */ /* 0x000fe20003f05270 */
[----:B------:R-:W-:Y:S02]  /*0840*/  UIADD3 UR4, UPT, UPT, UR7, 0x4b0, URZ ;  /* 0x000004b007047890 */ /* 0x000fe4000fffe0ff */
[----:B------:R-:W-:Y:S02]  /*0850*/  UIADD3 UR5, UPT, UPT, UR7, 0x190, URZ ;  /* 0x0000019007057890 */ /* 0x000fe4000fffe0ff */
[----:B------:R-:W-:Y:S02]  /*0860*/  UIADD3 UR7, UPT, UPT, UR7, 0x320, URZ ;  /* 0x0000032007077890 */ /* 0x000fe4000fffe0ff */
[----:B---3--:R-:W-:Y:S02]  /*0870*/  ULEA UR4, UR8, UR4, 0x18 ;  /* 0x0000000408047291 */ /* 0x008fe4000f8ec0ff */
[----:B------:R-:W-:-:S02]  /*0880*/  ULEA UR5, UR8, UR5, 0x18 ;  /* 0x0000000508057291 */ /* 0x000fc4000f8ec0ff */
[----:B------:R-:W-:Y:S02]  /*0890*/  ULEA UR7, UR8, UR7, 0x18 ;  /* 0x0000000708077291 */ /* 0x000fe4000f8ec0ff */
[C---:B--2---:R-:W-:Y:S02]  /*08a0*/  LEA R0, R3.reuse, UR4, 0x2 ;  /* 0x0000000403007c11 */ /* 0x044fe4000f8e10ff */
[C---:B01----:R-:W-:Y:S02]  /*08b0*/  LEA R2, R3.reuse, UR5, 0x2 ;  /* 0x0000000503027c11 */ /* 0x043fe4000f8e10ff */
[----:B------:R-:W-:Y:S01]  /*08c0*/  LEA R4, R3, UR7, 0x2 ;  /* 0x0000000703047c11 */ /* 0x000fe2000f8e10ff */
[----:B------:R3:W-:Y:S01]  /*08d0*/  STS [R0], RZ ;  /* 0x000000ff00007388 */ /* 0x0007e20000000800 */
[----:B------:R-:W-:Y:S05]  /*08e0*/  WARPSYNC.ALL ;  /* 0x0000000000007948 */ /* 0x000fea0003800000 */
[----:B------:R3:W-:Y:S04]  /*08f0*/  STS [R2], RZ ;  /* 0x000000ff02007388 */ /* 0x0007e80000000800 */
[----:B------:R3:W-:Y:S01]  /*0900*/  STS [R4], RZ ;  /* 0x000000ff04007388 */ /* 0x0007e20000000800 */
[----:B------:R-:W-:Y:S06]  /*0910*/  BAR.SYNC.DEFER_BLOCKING 0x0 ;  /* 0x0000000000007b1d */ /* 0x000fec0000010000 */
[----:B------:R-:W-:Y:S05]  /*0920*/  @!P0 BRA `(.L_x_11) ;  /* 0x00000010000c8947 */ /* 0x000fea0003800000 */
[----:B------:R-:W0:Y:S08]  /*0930*/  LDC.64 R14, c[0x0][0x3b8] ;  /* 0x0000ee00ff0e7b82 */ /* 0x000e300000000a00 */
[----:B------:R-:W1:Y:S01]  /*0940*/  LDC.64 R6, c[0x0][0x3b0] ;  /* 0x0000ec00ff067b82 */ /* 0x000e620000000a00 */
[----:B0-----:R-:W-:-:S04]  /*0950*/  IMAD.WIDE.U32 R10, R3, 0x4, R14 ;  /* 0x00000004030a7825 */ /* 0x001fc800078e000e */
[C---:B------:R-:W-:Y:S01]  /*0960*/  IMAD.WIDE.U32 R14, R8.reuse, 0x4, R14 ;  /* 0x00000004080e7825 */ /* 0x040fe200078e000e */
[----:B---3--:R-:W2:Y:S03]  /*0970*/  LDG.E R0, desc[UR10][R10.64] ;  /* 0x0000000a0a007981 */ /* 0x008ea6000c1e1900 */
[----:B-1----:R-:W-:-:S04]  /*0980*/  IMAD.WIDE.U32 R16, R8, 0x4, R6 ;  /* 0x0000000408107825 */ /* 0x002fc800078e0006 */
[----:B------:R-:W-:Y:S02]  /*0990*/  IMAD.WIDE.U32 R18, R3, 0x4, R6 ;  /* 0x0000000403127825 */ /* 0x000fe400078e0006 */
[----:B------:R-:W2:Y:S04]  /*09a0*/  LDG.E R7, desc[UR10][R14.64] ;  /* 0x0000000a0e077981 */ /* 0x000ea8000c1e1900 */
[----:B------:R-:W3:Y:S04]  /*09b0*/  LDG.E R5, desc[UR10][R18.64] ;  /* 0x0000000a12057981 */ /* 0x000ee8000c1e1900 */
[----:B------:R-:W3:Y:S01]  /*09c0*/  LDG.E R16, desc[UR10][R16.64] ;  /* 0x0000000a10107981 */ /* 0x000ee2000c1e1900 */
[----:B------:R-:W-:Y:S01]  /*09d0*/  BSSY.RECONVERGENT B0, `(.L_x_12) ;  /* 0x0000011000007945 */ /* 0x000fe20003800200 */
[----:B--2---:R-:W-:-:S04]  /*09e0*/  FADD R7, R0, -R7 ;  /* 0x8000000700077221 */ /* 0x004fc80000000000 */
[----:B------:R-:W-:Y:S01]  /*09f0*/  FMUL R7, R7, R7 ;  /* 0x0000000707077220 */ /* 0x000fe20000400000 */
[----:B---3--:R-:W-:-:S04]  /*0a00*/  FADD R0, R5, -R16 ;  /* 0x8000001005007221 */ /* 0x008fc80000000000 */
[----:B------:R-:W-:-:S04]  /*0a10*/  FFMA R0, R0, R0, R7 ;  /* 0x0000000000007223 */ /* 0x000fc80000000007 */
[----:B------:R-:W-:Y:S01]  /*0a20*/  VIADD R6, R0, 0xf3000000 ;  /* 0xf300000000067836 */ /* 0x000fe20000000000 */
[----:B------:R0:W1:Y:S04]  /*0a30*/  MUFU.RSQ R7, R0 ;  /* 0x0000000000077308 */ /* 0x0000680000001400 */
[----:B------:R-:W-:-:S13]  /*0a40*/  ISETP.GT.U32.AND P0, PT, R6, 0x727fffff, PT ;  /* 0x727fffff0600780c */ /* 0x000fda0003f04070 */
[----:B01----:R-:W-:Y:S05]  /*0a50*/  @!P0 BRA `(.L_x_13) ;  /* 0x0000000000108947 */ /* 0x003fea0003800000 */
[----:B------:R-:W-:-:S07]  /*0a60*/  MOV R6, 0xa80 ;  /* 0x00000a8000067802 */ /* 0x000fce0000000f00 */
[----:B------:R-:W-:Y:S05]  /*0a70*/  CALL.REL.NOINC `($__internal_1_$__cuda_sm20_sqrt_rn_f32_slowpath) ;  /* 0x0000003400547944 */ /* 0x000fea0003c00000 */
[----:B------:R-:W-:Y:S01]  /*0a80*/  MOV R6, R0 ;  /* 0x0000000000067202 */ /* 0x000fe20000000f00 */
[----:B------:R-:W-:Y:S06]  /*0a90*/  BRA `(.L_x_14) ;  /* 0x0000000000107947 */ /* 0x000fec0003800000 */
.L_x_13:
[----:B------:R-:W-:Y:S01]  /*0aa0*/  FMUL.FTZ R9, R0, R7 ;  /* 0x0000000700097220 */ /* 0x000fe20000410000 */
[----:B------:R-:W-:-:S03]  /*0ab0*/  FMUL.FTZ R6, R7, 0.5 ;  /* 0x3f00000007067820 */ /* 0x000fc60000410000 */
[----:B------:R-:W-:-:S04]  /*0ac0*/  FFMA R0, -R9, R9, R0 ;  /* 0x0000000909007223 */ /* 0x000fc80000000100 */
[----:B------:R-:W-:-:S07]  /*0ad0*/  FFMA R6, R0, R6, R9 ;  /* 0x0000000600067223 */ /* 0x000fce0000000009 */
.L_x_14:
[----:B------:R-:W-:Y:S05]  /*0ae0*/  BSYNC.RECONVERGENT B0 ;  /* 0x0000000000007941 */ /* 0x000fea0003800200 */
.L_x_12:
[----:B------:R-:W0:Y:S01]  /*0af0*/  F2F.F64.F32 R6, R6 ;  /* 0x0000000600067310 */ /* 0x000e220000201800 */
[----:B------:R-:W-:Y:S01]  /*0b00*/  UMOV UR4, 0x9999999a ;  /* 0x9999999a00047882 */ /* 0x000fe20000000000 */
[----:B------:R-:W-:Y:S02]  /*0b10*/  UMOV UR5, 0x3fb99999 ;  /* 0x3fb9999900057882 */ /* 0x000fe40000000000 */
[----:B0-----:R-:W-:-:S14]  /*0b20*/  DSETP.GEU.AND P0, PT, R6, UR4, PT ;  /* 0x0000000406007e2a */ /* 0x001fdc000bf0e000 */
[----:B------:R-:W-:Y:S05]  /*0b30*/  @P0 BRA `(.L_x_11) ;  /* 0x0000000c00880947 */ /* 0x000fea0003800000 */
[----:B------:R-:W-:Y:S01]  /*0b40*/  BSSY.RECONVERGENT B0, `(.L_x_15) ;  /* 0x0000006000007945 */ /* 0x000fe20003800200 */
[----:B------:R-:W-:-:S07]  /*0b50*/  FADD R5, -R5, R16 ;  /* 0x0000001005057221 */ /* 0x000fce0000000100 */
.L_x_16:
[----:B------:R-:W0:Y:S02]  /*0b60*/  LDS R6, [R2] ;  /* 0x0000000002067984 */ /* 0x000e240000000800 */
[----:B0-----:R-:W-:-:S05]  /*0b70*/  FADD R7, R5, R6 ;  /* 0x0000000605077221 */ /* 0x001fca0000000000 */
[----:B------:R-:W0:Y:S02]  /*0b80*/  ATOMS.CAST.SPIN P0, [R2], R6, R7 ;  /* 0x000000060200758d */ /* 0x000e240001800007 */
[----:B0-----:R-:W-:Y:S05]  /*0b90*/  @!P0 BRA `(.L_x_16) ;  /* 0xfffffffc00f08947 */ /* 0x001fea000383ffff */
[----:B------:R-:W-:Y:S05]  /*0ba0*/  BSYNC.RECONVERGENT B0 ;  /* 0x0000000000007941 */ /* 0x000fea0003800200 */
.L_x_15:
[----:B------:R-:W2:Y:S04]  /*0bb0*/  LDG.E R14, desc[UR10][R14.64] ;  /* 0x0000000a0e0e7981 */ /* 0x000ea8000c1e1900 */
[----:B------:R-:W2:Y:S01]  /*0bc0*/  LDG.E R11, desc[UR10][R10.64] ;  /* 0x0000000a0a0b7981 */ /* 0x000ea2000c1e1900 */
[----:B------:R-:W-:Y:S01]  /*0bd0*/  BSSY.RECONVERGENT B0, `(.L_x_17) ;  /* 0x0000006000007945 */ /* 0x000fe20003800200 */
[----:B--2---:R-:W-:-:S07]  /*0be0*/  FADD R5, R14, -R11 ;  /* 0x8000000b0e057221 */ /* 0x004fce0000000000 */
.L_x_18:
[----:B------:R-:W0:Y:S02]  /*0bf0*/  LDS R6, [R4] ;  /* 0x0000000004067984 */ /* 0x000e240000000800 */
[----:B0-----:R-:W-:-:S05]  /*0c00*/  FADD R7, R5, R6 ;  /* 0x0000000605077221 */ /* 0x001fca0000000000 */
[----:B------:R-:W0:Y:S02]  /*0c10*/  ATOMS.CAST.SPIN P0, [R4], R6, R7 ;  /* 0x000000060400758d */ /* 0x000e240001800007 */
[----:B0-----:R-:W-:Y:S05]  /*0c20*/  @!P0 BRA `(.L_x_18) ;  /* 0xfffffffc00f08947 */ /* 0x001fea000383ffff */
[----:B------:R-:W-:Y:S05]  /*0c30*/  BSYNC.RECONVERGENT B0 ;  /* 0x0000000000007941 */ /* 0x000fea0003800200 */
.L_x_17:
[----:B------:R-:W0:Y:S01]  /*0c40*/  LDS R10, [R2] ;  /* 0x00000000020a7984 */ /* 0x000e220000000800 */
[----:B------:R-:W-:Y:S01]  /*0c50*/  IMAD.MOV.U32 R0, RZ, RZ, RZ ;  /* 0x000000ffff007224 */ /* 0x000fe200078e00ff */
[----:B------:R-:W-:Y:S01]  /*0c60*/  UMOV UR4, 0xffffffff ;  /* 0xffffffff00047882 */ /* 0x000fe20000000000 */
[----:B------:R-:W-:Y:S01]  /*0c70*/  IMAD.MOV.U32 R16, RZ, RZ, RZ ;  /* 0x000000ffff107224 */ /* 0x000fe200078e00ff */
[----:B------:R-:W1:Y:S01]  /*0c80*/  LDS R5, [R4] ;  /* 0x0000000004057984 */ /* 0x000e620000000800 */
[----:B------:R-:W-:Y:S01]  /*0c90*/  IMAD.MOV.U32 R18, RZ, RZ, RZ ;  /* 0x000000ffff127224 */ /* 0x000fe200078e00ff */
[----:B------:R-:W-:Y:S01]  /*0ca0*/  UMOV UR5, 0x7fefffff ;  /* 0x7fefffff00057882 */ /* 0x000fe20000000000 */
[----:B------:R-:W-:Y:S01]  /*0cb0*/  BSSY.RECONVERGENT B0, `(.L_x_19) ;  /* 0x0000059000007945 */ /* 0x000fe20003800200 */
[----:B------:R-:W-:Y:S01]  /*0cc0*/  UMOV UR7, UR5 ;  /* 0x0000000500077c82 */ /* 0x000fe20008000000 */
[----:B0-----:R-:W0:Y:S08]  /*0cd0*/  F2F.F64.F32 R10, R10 ;  /* 0x0000000a000a7310 */ /* 0x001e300000201800 */
[----:B-1----:R-:W1:Y:S01]  /*0ce0*/  F2F.F64.F32 R14, |R5| ;  /* 0x40000005000e7310 */ /* 0x002e620000201800 */
[----:B0-----:R-:W-:Y:S01]  /*0cf0*/  DSETP.MAX.AND P0, P1, RZ, |R10|, PT ;  /* 0x4000000aff00722a */ /* 0x001fe2000390f000 */
[--C-:B------:R-:W-:Y:S01]  /*0d00*/  IMAD.MOV.U32 R9, RZ, RZ, R11.reuse ;  /* 0x000000ffff097224 */ /* 0x100fe200078e000b */
[----:B------:R-:W-:Y:S01]  /*0d10*/  MOV R7, R10 ;  /* 0x0000000a00077202 */ /* 0x000fe20000000f00 */
[----:B------:R-:W-:-:S03]  /*0d20*/  IMAD.MOV.U32 R22, RZ, RZ, R11 ;  /* 0x000000ffff167224 */ /* 0x000fc600078e000b */
[----:B------:R-:W-:Y:S02]  /*0d30*/  FSEL R17, R0, |R9|, P0 ;  /* 0x4000000900117208 */ /* 0x000fe40000000000 */
[----:B------:R-:W-:Y:S01]  /*0d40*/  SEL R16, R16, R7, P0 ;  /* 0x0000000710107207 */ /* 0x000fe20000000000 */
[----:B-1----:R-:W-:-:S05]  /*0d50*/  IMAD.MOV.U32 R0, RZ, RZ, R15 ;  /* 0x000000ffff007224 */ /* 0x002fca00078e000f */
[----:B------:R-:W-:Y:S01]  /*0d60*/  @P1 LOP3.LUT R17, R9, 0x80000, RZ, 0xfc, !PT ;  /* 0x0008000009111812 */ /* 0x000fe200078efcff */
[----:B------:R-:W-:-:S04]  /*0d70*/  DSETP.MIN.AND P0, P1, RZ, |R10|, PT ;  /* 0x4000000aff00722a */ /* 0x000fc80003900000 */
[--C-:B------:R-:W-:Y:S01]  /*0d80*/  IMAD.MOV.U32 R9, RZ, RZ, R17.reuse ;  /* 0x000000ffff097224 */ /* 0x100fe200078e0011 */
[C-C-:B------:R-:W-:Y:S01]  /*0d90*/  DSETP.MAX.AND P4, P5, R14.reuse, R16.reuse, PT ;  /* 0x000000100e00722a */ /* 0x140fe20003d8f000 */
[----:B------:R-:W-:Y:S01]  /*0da0*/  SEL R18, R18, R7, P0 ;  /* 0x0000000712127207 */ /* 0x000fe20000000000 */
[----:B------:R-:W-:Y:S01]  /*0db0*/  IMAD.MOV.U32 R7, RZ, RZ, R16 ;  /* 0x000000ffff077224 */ /* 0x000fe200078e0010 */
[----:B------:R-:W-:Y:S01]  /*0dc0*/  DSETP.MIN.AND P2, P3, R14, R16, PT ;  /* 0x000000100e00722a */ /* 0x000fe20003b40000 */
[----:B------:R-:W-:Y:S02]  /*0dd0*/  IMAD.MOV.U32 R13, RZ, RZ, R17 ;  /* 0x000000ffff0d7224 */ /* 0x000fe400078e0011 */
[----:B------:R-:W-:Y:S02]  /*0de0*/  FSEL R19, R0, R9, P4 ;  /* 0x0000000900137208 */ /* 0x000fe40002000000 */
[----:B------:R-:W-:-:S04]  /*0df0*/  MOV R0, R14 ;  /* 0x0000000e00007202 */ /* 0x000fc80000000f00 */
[----:B------:R-:W-:Y:S01]  /*0e00*/  SEL R6, R0, R7, P4 ;  /* 0x0000000700067207 */ /* 0x000fe20002000000 */
[----:B------:R-:W-:Y:S01]  /*0e10*/  IMAD.MOV.U32 R0, RZ, RZ, R15 ;  /* 0x000000ffff007224 */ /* 0x000fe200078e000f */
[----:B------:R-:W-:Y:S01]  /*0e20*/  @P5 LOP3.LUT R19, R9, 0x80000, RZ, 0xfc, !PT ;  /* 0x0008000009135812 */ /* 0x000fe200078efcff */
[----:B------:R-:W-:Y:S01]  /*0e30*/  IMAD.MOV.U32 R9, RZ, RZ, R14 ;  /* 0x000000ffff097224 */ /* 0x000fe200078e000e */
[----:B------:R-:W-:Y:S02]  /*0e40*/  DADD R14, |R10|, R14 ;  /* 0x000000000a0e7229 */ /* 0x000fe4000000020e */
[----:B------:R-:W-:Y:S02]  /*0e50*/  MOV R7, R19 ;  /* 0x0000001300077202 */ /* 0x000fe40000000f00 */
[----:B------:R-:W-:Y:S02]  /*0e60*/  FSEL R21, R0, R13, P2 ;  /* 0x0000000d00157208 */ /* 0x000fe40001000000 */
[----:B------:R-:W-:-:S02]  /*0e70*/  LOP3.LUT R0, R7, 0xffc00000, RZ, 0xc0, !PT ;  /* 0xffc0000007007812 */ /* 0x000fc400078ec0ff */
[----:B------:R-:W-:Y:S01]  /*0e80*/  SEL R20, R9, R16, P2 ;  /* 0x0000001009147207 */ /* 0x000fe20001000000 */
[----:B------:R-:W-:Y:S01]  /*0e90*/  HFMA2 R16, -RZ, RZ, 0, 0 ;  /* 0x00000000ff107431 */ /* 0x000fe200000001ff */
[----:B------:R-:W-:Y:S01]  /*0ea0*/  @P3 LOP3.LUT R21, R13, 0x80000, RZ, 0xfc, !PT ;  /* 0x000800000d153812 */ /* 0x000fe200078efcff */
[----:B------:R-:W-:Y:S01]  /*0eb0*/  IMAD.MOV.U32 R9, RZ, RZ, RZ ;  /* 0x000000ffff097224 */ /* 0x000fe200078e00ff */
[----:B------:R-:W-:Y:S01]  /*0ec0*/  LOP3.LUT R17, R0, 0x7fd00000, RZ, 0x3c, !PT ;  /* 0x7fd0000000117812 */ /* 0x000fe200078e3cff */
[----:B------:R-:W-:-:S03]  /*0ed0*/  IMAD.U32 R13, RZ, RZ, UR7 ;  /* 0x00000007ff0d7e24 */ /* 0x000fc6000f8e00ff */
[----:B------:R-:W-:Y:S02]  /*0ee0*/  FSEL R19, R9, |R22|, P0 ;  /* 0x4000001609137208 */ /* 0x000fe40000000000 */
[----:B------:R-:W-:Y:S01]  /*0ef0*/  DMUL R20, R20, R16 ;  /* 0x0000001014147228 */ /* 0x000fe20000000000 */
[----:B------:R-:W-:-:S06]  /*0f00*/  @P1 LOP3.LUT R19, R22, 0x80000, RZ, 0xfc, !PT ;  /* 0x0008000016131812 */ /* 0x000fcc00078efcff */
[----:B------:R-:W-:Y:S02]  /*0f10*/  DMUL R18, R18, R16 ;  /* 0x0000001012127228 */ /* 0x000fe40000000000 */
[----:B------:R-:W-:Y:S02]  /*0f20*/  DMUL R20, R20, R20 ;  /* 0x0000001414147228 */ /* 0x000fe40000000000 */
[----:B------:R-:W-:-:S06]  /*0f30*/  DMUL R16, R6, R16 ;  /* 0x0000001006107228 */ /* 0x000fcc0000000000 */
[----:B------:R-:W-:Y:S01]  /*0f40*/  DFMA R20, R18, R18, R20 ;  /* 0x000000121214722b */ /* 0x000fe20000000014 */
[----:B------:R-:W-:-:S07]  /*0f50*/  HFMA2 R18, -RZ, RZ, 0, 0 ;  /* 0x00000000ff127431 */ /* 0x000fce00000001ff */
[----:B------:R-:W-:Y:S01]  /*0f60*/  DFMA R16, R16, R16, R20 ;  /* 0x000000101010722b */ /* 0x000fe20000000014 */
[----:B------:R-:W-:Y:S02]  /*0f70*/  IMAD.MOV.U32 R20, RZ, RZ, 0x0 ;  /* 0x00000000ff147424 */ /* 0x000fe400078e00ff */
[----:B------:R-:W-:-:S05]  /*0f80*/  IMAD.MOV.U32 R21, RZ, RZ, 0x3fd80000 ;  /* 0x3fd80000ff157424 */ /* 0x000fca00078e00ff */
[----:B------:R-:W-:Y:S02]  /*0f90*/  DSETP.MIN.AND P0, P1, R16, UR4, PT ;  /* 0x0000000410007e2a */ /* 0x000fe4000b900000 */
[----:B------:R-:W-:-:S05]  /*0fa0*/  IMAD.MOV.U32 R9, RZ, RZ, R17 ;  /* 0x000000ffff097224 */ /* 0x000fca00078e0011 */
[----:B------:R-:W-:Y:S01]  /*0fb0*/  FSEL R25, R9, UR7, P0 ;  /* 0x0000000709197c08 */ /* 0x000fe20008000000 */
[----:B------:R-:W-:-:S05]  /*0fc0*/  IMAD.MOV.U32 R9, RZ, RZ, R16 ;  /* 0x000000ffff097224 */ /* 0x000fca00078e0010 */
[----:B------:R-:W-:Y:S01]  /*0fd0*/  SEL R24, R9, UR4, P0 ;  /* 0x0000000409187c07 */ /* 0x000fe20008000000 */
[----:B------:R-:W-:Y:S01]  /*0fe0*/  DSETP.GT.AND P0, PT, R14, R6, PT ;  /* 0x000000060e00722a */ /* 0x000fe20003f04000 */
[----:B------:R-:W-:Y:S02]  /*0ff0*/  @P1 LOP3.LUT R25, R13, 0x80000, RZ, 0xfc, !PT ;  /* 0x000800000d191812 */ /* 0x000fe400078efcff */
[----:B------:R-:W-:Y:S02]  /*1000*/  ISETP.GE.U32.AND P1, PT, R7, 0x7ff00000, PT ;  /* 0x7ff000000700780c */ /* 0x000fe40003f26070 */
[----:B------:R-:W0:Y:S02]  /*1010*/  MUFU.RSQ64H R19, R25 ;  /* 0x0000001900137308 */ /* 0x000e240000001c00 */
[----:B0-----:R-:W-:-:S08]  /*1020*/  DMUL R22, R18, R18 ;  /* 0x0000001212167228 */ /* 0x001fd00000000000 */
[----:B------:R-:W-:-:S08]  /*1030*/  DFMA R22, R24, -R22, 1 ;  /* 0x3ff000001816742b */ /* 0x000fd00000000816 */
[----:B------:R-:W-:Y:S02]  /*1040*/  DFMA R20, R22, R20, 0.5 ;  /* 0x3fe000001614742b */ /* 0x000fe40000000014 */
[----:B------:R-:W-:-:S08]  /*1050*/  DMUL R22, R18, R22 ;  /* 0x0000001612167228 */ /* 0x000fd00000000000 */
[----:B------:R-:W-:-:S08]  /*1060*/  DFMA R20, R20, R22, R18 ;  /* 0x000000161414722b */ /* 0x000fd00000000012 */
[----:B------:R-:W-:Y:S01]  /*1070*/  DMUL R20, R16, R20 ;  /* 0x0000001410147228 */ /* 0x000fe20000000000 */
[----:B------:R-:W-:Y:S01]  /*1080*/  LOP3.LUT R17, R0, 0x100000, RZ, 0xfc, !PT ;  /* 0x0010000000117812 */ /* 0x000fe200078efcff */
[----:B------:R-:W-:-:S06]  /*1090*/  IMAD.MOV.U32 R16, RZ, RZ, RZ ;  /* 0x000000ffff107224 */ /* 0x000fcc00078e00ff */
[----:B------:R-:W-:-:S10]  /*10a0*/  DMUL R20, R20, R16 ;  /* 0x0000001014147228 */ /* 0x000fd40000000000 */
[----:B------:R-:W-:Y:S02]  /*10b0*/  FSEL R15, R21, R15, P0 ;  /* 0x0000000f150f7208 */ /* 0x000fe40000000000 */
[----:B------:R-:W-:Y:S02]  /*10c0*/  FSEL R21, R20, R14, P0 ;  /* 0x0000000e14157208 */ /* 0x000fe40000000000 */
[----:B------:R-:W-:Y:S02]  /*10d0*/  FSEL R15, R15, R7, !P1 ;  /* 0x000000070f0f7208 */ /* 0x000fe40004800000 */
[----:B------:R-:W-:Y:S02]  /*10e0*/  FSEL R14, R21, R6, !P1 ;  /* 0x00000006150e7208 */ /* 0x000fe40004800000 */
[----:B------:R-:W0:Y:S01]  /*10f0*/  MUFU.RCP64H R7, R15 ;  /* 0x0000000f00077308 */ /* 0x000e220000001800 */
[----:B------:R-:W-:Y:S02]  /*1100*/  MOV R6, 0x1 ;  /* 0x0000000100067802 */ /* 0x000fe40000000f00 */
[----:B------:R-:W-:-:S04]  /*1110*/  FSETP.GEU.AND P1, PT, |R11|, 6.5827683646048100446e-37, PT ;  /* 0x036000000b00780b */ /* 0x000fc80003f2e200 */
[----:B0-----:R-:W-:-:S08]  /*1120*/  DFMA R16, -R14, R6, 1 ;  /* 0x3ff000000e10742b */ /* 0x001fd00000000106 */
[----:B------:R-:W-:-:S08]  /*1130*/  DFMA R16, R16, R16, R16 ;  /* 0x000000101010722b */ /* 0x000fd00000000010 */
[----:B------:R-:W-:-:S08]  /*1140*/  DFMA R16, R6, R16, R6 ;  /* 0x000000100610722b */ /* 0x000fd00000000006 */
[----:B------:R-:W-:-:S08]  /*1150*/  DFMA R6, -R14, R16, 1 ;  /* 0x3ff000000e06742b */ /* 0x000fd00000000110 */
[----:B------:R-:W-:-:S08]  /*1160*/  DFMA R6, R16, R6, R16 ;  /* 0x000000061006722b */ /* 0x000fd00000000010 */
[----:B------:R-:W-:-:S08]  /*1170*/  DMUL R16, R10, R6 ;  /* 0x000000060a107228 */ /* 0x000fd00000000000 */
[----:B------:R-:W-:-:S08]  /*1180*/  DFMA R18, -R14, R16, R10 ;  /* 0x000000100e12722b */ /* 0x000fd0000000010a */
[----:B------:R-:W-:-:S10]  /*1190*/  DFMA R6, R6, R18, R16 ;  /* 0x000000120606722b */ /* 0x000fd40000000010 */
[----:B------:R-:W-:-:S05]  /*11a0*/  FFMA R0, RZ, R15, R7 ;  /* 0x0000000fff007223 */ /* 0x000fca0000000007 */
[----:B------:R-:W-:-:S13]  /*11b0*/  FSETP.GT.AND P0, PT, |R0|, 1.469367938527859385e-39, PT ;  /* 0x001000000000780b */ /* 0x000fda0003f04200 */
[----:B------:R-:W-:Y:S05]  /*11c0*/  @P0 BRA P1, `(.L_x_20) ;  /* 0x00000000001c0947 */ /* 0x000fea0000800000 */
[----:B------:R-:W-:Y:S01]  /*11d0*/  IMAD.MOV.U32 R16, RZ, RZ, R11 ;  /* 0x000000ffff107224 */ /* 0x000fe200078e000b */
[----:B------:R-:W-:Y:S01]  /*11e0*/  MOV R0, 0x1220 ;  /* 0x0000122000007802 */ /* 0x000fe20000000f00 */
[----:B------:R-:W-:Y:S02]  /*11f0*/  IMAD.MOV.U32 R13, RZ, RZ, R10 ;  /* 0x000000ffff0d7224 */ /* 0x000fe400078e000a */
[----:B------:R-:W-:-:S07]  /*1200*/  IMAD.MOV.U32 R11, RZ, RZ, R15 ;  /* 0x000000ffff0b7224 */ /* 0x000fce00078e000f */
[----:B------:R-:W-:Y:S05]  /*1210*/  CALL.REL.NOINC `($__internal_0_$__cuda_sm20_div_rn_f64_full) ;  /* 0x0000002400f47944 */ /* 0x000fea0003c00000 */
[----:B------:R-:W-:Y:S01]  /*1220*/  MOV R6, R18 ;  /* 0x0000001200067202 */ /* 0x000fe20000000f00 */
[----:B------:R-:W-:-:S07]  /*1230*/  IMAD.MOV.U32 R7, RZ, RZ, R19 ;  /* 0x000000ffff077224 */ /* 0x000fce00078e0013 */
.L_x_20:
[----:B------:R-:W-:Y:S05]  /*1240*/  BSYNC.RECONVERGENT B0 ;  /* 0x0000000000007941 */ /* 0x000fea0003800200 */
.L_x_19:
[----:B------:R-:W0:Y:S01]  /*1250*/  F2F.F32.F64 R9, R6 ;  /* 0x0000000600097310 */ /* 0x000e220000301000 */
[----:B------:R-:W-:Y:S01]  /*1260*/  IMAD.MOV.U32 R0, RZ, RZ, RZ ;  /* 0x000000ffff007224 */ /* 0x000fe200078e00ff */
[----:B------:R-:W-:Y:S01]  /*1270*/  MOV R16, RZ ;  /* 0x000000ff00107202 */ /* 0x000fe20000000f00 */
[----:B------:R-:W-:Y:S01]  /*1280*/  IMAD.MOV.U32 R18, RZ, RZ, RZ ;  /* 0x000000ffff127224 */ /* 0x000fe200078e00ff */
[----:B------:R-:W-:Y:S01]  /*1290*/  UMOV UR4, 0xffffffff ;  /* 0xffffffff00047882 */ /* 0x000fe20000000000 */
[----:B------:R-:W-:Y:S01]  /*12a0*/  UMOV UR5, 0x7fefffff ;  /* 0x7fefffff00057882 */ /* 0x000fe20000000000 */
[----:B------:R-:W-:Y:S01]  /*12b0*/  BSSY.RECONVERGENT B0, `(.L_x_21) ;  /* 0x000005c000007945 */ /* 0x000fe20003800200 */
[----:B------:R-:W-:Y:S01]  /*12c0*/  UMOV UR7, UR5 ;  /* 0x0000000500077c82 */ /* 0x000fe20008000000 */
[----:B------:R-:W-:Y:S01]  /*12d0*/  F2F.F64.F32 R10, R5 ;  /* 0x00000005000a7310 */ /* 0x000fe20000201800 */
[----:B0-----:R0:W-:Y:S07]  /*12e0*/  STS [R2], R9 ;  /* 0x0000000902007388 */ /* 0x0011ee0000000800 */
[----:B------:R-:W1:Y:S02]  /*12f0*/  F2F.F64.F32 R14, |R9| ;  /* 0x40000009000e7310 */ /* 0x000e640000201800 */
[----:B-1----:R-:W-:Y:S01]  /*1300*/  DSETP.MAX.AND P0, P1, RZ, R14, PT ;  /* 0x0000000eff00722a */ /* 0x002fe2000390f000 */
[----:B------:R-:W-:-:S02]  /*1310*/  IMAD.MOV.U32 R17, RZ, RZ, R15 ;  /* 0x000000ffff117224 */ /* 0x000fc400078e000f */
[--C-:B------:R-:W-:Y:S02]  /*1320*/  IMAD.MOV.U32 R13, RZ, RZ, R14.reuse ;  /* 0x000000ffff0d7224 */ /* 0x100fe400078e000e */
[----:B------:R-:W-:Y:S01]  /*1330*/  IMAD.MOV.U32 R5, RZ, RZ, R14 ;  /* 0x000000ffff057224 */ /* 0x000fe200078e000e */
[----:B------:R-:W-:Y:S01]  /*1340*/  FSEL R19, R0, R17, P0 ;  /* 0x0000001100137208 */ /* 0x000fe20000000000 */
[----:B------:R-:W-:Y:S01]  /*1350*/  IMAD.MOV.U32 R22, RZ, RZ, R15 ;  /* 0x000000ffff167224 */ /* 0x000fe200078e000f */
[----:B------:R-:W-:Y:S02]  /*1360*/  SEL R16, R16, R13, P0 ;  /* 0x0000000d10107207 */ /* 0x000fe40000000000 */
[----:B------:R-:W-:-:S03]  /*1370*/  MOV R0, R11 ;  /* 0x0000000b00007202 */ /* 0x000fc60000000f00 */
[----:B------:R-:W-:Y:S01]  /*1380*/  IMAD.MOV.U32 R20, RZ, RZ, R16 ;  /* 0x000000ffff147224 */ /* 0x000fe200078e0010 */
[----:B------:R-:W-:Y:S01]  /*1390*/  @P1 LOP3.LUT R19, R17, 0x80000, RZ, 0xfc, !PT ;  /* 0x0008000011131812 */ /* 0x000fe200078efcff */
[--C-:B------:R-:W-:Y:S02]  /*13a0*/  DSETP.MIN.AND P0, P1, RZ, R14.reuse, PT ;  /* 0x0000000eff00722a */ /* 0x100fe40003900000 */
[C---:B------:R-:W-:Y:S02]  /*13b0*/  DADD R14, |R10|.reuse, R14 ;  /* 0x000000000a0e7229 */ /* 0x040fe4000000020e */
[----:B------:R-:W-:Y:S02]  /*13c0*/  IMAD.MOV.U32 R17, RZ, RZ, R19 ;  /* 0x000000ffff117224 */ /* 0x000fe400078e0013 */
[----:B------:R-:W-:Y:S02]  /*13d0*/  SEL R18, R18, R5, P0 ;  /* 0x0000000512127207 */ /* 0x000fe40000000000 */
[----:B------:R-:W-:Y:S01]  /*13e0*/  IMAD.MOV.U32 R7, RZ, RZ, R17 ;  /* 0x000000ffff077224 */ /* 0x000fe200078e0011 */
[----:B------:R-:W-:Y:S01]  /*13f0*/  MOV R5, R16 ;  /* 0x0000001000057202 */ /* 0x000fe20000000f00 */
[----:B------:R-:W-:-:S02]  /*1400*/  DSETP.MAX.AND P4, P5, |R10|, R16, PT ;  /* 0x000000100a00722a */ /* 0x000fc40003d8f200 */
[----:B------:R-:W-:Y:S01]  /*1410*/  DSETP.MIN.AND P2, P3, |R10|, R16, PT ;  /* 0x000000100a00722a */ /* 0x000fe20003b40200 */
[----:B------:R-:W-:-:S03]  /*1420*/  IMAD.MOV.U32 R16, RZ, RZ, RZ ;  /* 0x000000ffff107224 */ /* 0x000fc600078e00ff */
[----:B------:R-:W-:Y:S01]  /*1430*/  FSEL R13, |R0|, R7, P4 ;  /* 0x00000007000d7208 */ /* 0x000fe20002000200 */
[----:B------:R-:W-:-:S05]  /*1440*/  IMAD.MOV.U32 R0, RZ, RZ, R10 ;  /* 0x000000ffff007224 */ /* 0x000fca00078e000a */
[----:B------:R-:W-:Y:S01]  /*1450*/  SEL R6, R0, R5, P4 ;  /* 0x0000000500067207 */ /* 0x000fe20002000000 */
[----:B------:R-:W-:Y:S01]  /*1460*/  IMAD.MOV.U32 R0, RZ, RZ, R11 ;  /* 0x000000ffff007224 */ /* 0x000fe200078e000b */
[----:B------:R-:W-:Y:S02]  /*1470*/  @P5 LOP3.LUT R13, R7, 0x80000, RZ, 0xfc, !PT ;  /* 0x00080000070d5812 */ /* 0x000fe400078efcff */
[----:B------:R-:W-:Y:S02]  /*1480*/  MOV R5, R10 ;  /* 0x0000000a00057202 */ /* 0x000fe40000000f00 */
[----:B------:R-:W-:Y:S01]  /*1490*/  FSEL R21, |R0|, R17, P2 ;  /* 0x0000001100157208 */ /* 0x000fe20001000200 */
[----:B------:R-:W-:Y:S01]  /*14a0*/  IMAD.MOV.U32 R7, RZ, RZ, R13 ;  /* 0x000000ffff077224 */ /* 0x000fe200078e000d */
[----:B------:R-:W-:Y:S02]  /*14b0*/  @P3 LOP3.LUT R21, R17, 0x80000, RZ, 0xfc, !PT ;  /* 0x0008000011153812 */ /* 0x000fe400078efcff */
[----:B------:R-:W-:Y:S01]  /*14c0*/  SEL R20, R5, R20, P2 ;  /* 0x0000001405147207 */ /* 0x000fe20001000000 */
[----:B------:R-:W-:Y:S01]  /*14d0*/  IMAD.MOV.U32 R5, RZ, RZ, RZ ;  /* 0x000000ffff057224 */ /* 0x000fe200078e00ff */
[----:B------:R-:W-:-:S02]  /*14e0*/  LOP3.LUT R0, R7, 0xffc00000, RZ, 0xc0, !PT ;  /* 0xffc0000007007812 */ /* 0x000fc400078ec0ff */
[----:B------:R-:W-:Y:S02]  /*14f0*/  MOV R13, UR7 ;  /* 0x00000007000d7c02 */ /* 0x000fe40008000f00 */
[----:B------:R-:W-:Y:S02]  /*1500*/  LOP3.LUT R17, R0, 0x7fd00000, RZ, 0x3c, !PT ;  /* 0x7fd0000000117812 */ /* 0x000fe400078e3cff */
[----:B------:R-:W-:Y:S02]  /*1510*/  FSEL R19, R5, R22, P0 ;  /* 0x0000001605137208 */ /* 0x000fe40000000000 */
[----:B------:R-:W-:Y:S02]  /*1520*/  @P1 LOP3.LUT R19, R22, 0x80000, RZ, 0xfc, !PT ;  /* 0x0008000016131812 */ /* 0x000fe400078efcff */
[----:B------:R-:W-:-:S04]  /*1530*/  DMUL R20, R20, R16 ;  /* 0x0000001014147228 */ /* 0x000fc80000000000 */
[-C--:B------:R-:W-:Y:S02]  /*1540*/  DMUL R18, R18, R16.reuse ;  /* 0x0000001012127228 */ /* 0x080fe40000000000 */
[----:B------:R-:W-:Y:S02]  /*1550*/  DMUL R16, R6, R16 ;  /* 0x0000001006107228 */ /* 0x000fe40000000000 */
[----:B------:R-:W-:-:S08]  /*1560*/  DMUL R20, R20, R20 ;  /* 0x0000001414147228 */ /* 0x000fd00000000000 */
[----:B------:R-:W-:Y:S01]  /*1570*/  DFMA R20, R18, R18, R20 ;  /* 0x000000121214722b */ /* 0x000fe20000000014 */
[----:B------:R-:W-:-:S07]  /*1580*/  IMAD.MOV.U32 R18, RZ, RZ, RZ ;  /* 0x000000ffff127224 */ /* 0x000fce00078e00ff */
[----:B------:R-:W-:Y:S01]  /*1590*/  DFMA R16, R16, R16, R20 ;  /* 0x000000101010722b */ /* 0x000fe20000000014 */
[----:B------:R-:W-:Y:S01]  /*15a0*/  MOV R20, 0x0 ;  /* 0x0000000000147802 */ /* 0x000fe20000000f00 */
[----:B------:R-:W-:-:S06]  /*15b0*/  IMAD.MOV.U32 R21, RZ, RZ, 0x3fd80000 ;  /* 0x3fd80000ff157424 */ /* 0x000fcc00078e00ff */
        /* <DEDUP_REMOVED lines=8> */
[----:B------:R-:W1:Y:S02]  /*1640*/  MUFU.RSQ64H R19, R25 ;  /* 0x0000001900137308 */ /* 0x000e640000001c00 */
[----:B-1----:R-:W-:-:S08]  /*1650*/  DMUL R22, R18, R18 ;  /* 0x0000001212167228 */ /* 0x002fd00000000000 */
        /* <DEDUP_REMOVED lines=11> */
[----:B------:R-:W-:Y:S01]  /*1710*/  FSEL R14, R21, R6, !P1 ;  /* 0x00000006150e7208 */ /* 0x000fe20004800000 */
[----:B------:R-:W-:Y:S01]  /*1720*/  IMAD.MOV.U32 R6, RZ, RZ, 0x1 ;  /* 0x00000001ff067424 */ /* 0x000fe200078e00ff */
[----:B------:R-:W1:Y:S01]  /*1730*/  MUFU.RCP64H R7, R15 ;  /* 0x0000000f00077308 */ /* 0x000e620000001800 */
[----:B------:R-:W-:-:S04]  /*1740*/  FSETP.GEU.AND P1, PT, |R11|, 6.5827683646048100446e-37, PT ;  /* 0x036000000b00780b */ /* 0x000fc80003f2e200 */
[----:B-1----:R-:W-:-:S08]  /*1750*/  DFMA R16, -R14, R6, 1 ;  /* 0x3ff000000e10742b */ /* 0x002fd00000000106 */
        /* <DEDUP_REMOVED lines=9> */
[----:B0-----:R-:W-:Y:S05]  /*17f0*/  @P0 BRA P1, `(.L_x_22) ;  /* 0x00000000001c0947 */ /* 0x001fea0000800000 */
[----:B------:R-:W-:Y:S01]  /*1800*/  IMAD.MOV.U32 R16, RZ, RZ, R11 ;  /* 0x000000ffff107224 */ /* 0x000fe200078e000b */
[----:B------:R-:W-:Y:S01]  /*1810*/  MOV R13, R10 ;  /* 0x0000000a000d7202 */ /* 0x000fe20000000f00 */
[----:B------:R-:W-:Y:S01]  /*1820*/  IMAD.MOV.U32 R11, RZ, RZ, R15 ;  /* 0x000000ffff0b7224 */ /* 0x000fe200078e000f */
[----:B------:R-:W-:-:S07]  /*1830*/  MOV R0, 0x1850 ;  /* 0x0000185000007802 */ /* 0x000fce0000000f00 */
[----:B------:R-:W-:Y:S05]  /*1840*/  CALL.REL.NOINC `($__internal_0_$__cuda_sm20_div_rn_f64_full) ;  /* 0x0000002000687944 */ /* 0x000fea0003c00000 */
[----:B------:R-:W-:Y:S01]  /*1850*/  IMAD.MOV.U32 R6, RZ, RZ, R18 ;  /* 0x000000ffff067224 */ /* 0x000fe200078e0012 */
[----:B------:R-:W-:-:S07]  /*1860*/  MOV R7, R19 ;  /* 0x0000001300077202 */ /* 0x000fce0000000f00 */
.L_x_22:
[----:B------:R-:W-:Y:S05]  /*1870*/  BSYNC.RECONVERGENT B0 ;  /* 0x0000000000007941 */ /* 0x000fea0003800200 */
.L_x_21:
[----:B------:R-:W0:Y:S01]  /*1880*/  LDC.64 R10, c[0x0][0x390] ;  /* 0x0000e400ff0a7b82 */ /* 0x000e220000000a00 */
[----:B------:R-:W1:Y:S07]  /*1890*/  F2F.F32.F64 R7, R6 ;  /* 0x0000000600077310 */ /* 0x000e6e0000301000 */
[----:B------:R-:W2:Y:S01]  /*18a0*/  LDC.64 R14, c[0x0][0x398] ;  /* 0x0000e600ff0e7b82 */ /* 0x000ea20000000a00 */
[----:B0-----:R-:W-:-:S05]  /*18b0*/  IMAD.WIDE.U32 R10, R3, 0x4, R10 ;  /* 0x00000004030a7825 */ /* 0x001fca00078e000a */
[----:B------:R4:W-:Y:S01]  /*18c0*/  REDG.E.ADD.F32.FTZ.RN.STRONG.GPU desc[UR10][R10.64], R9 ;  /* 0x000000090a0079a6 */ /* 0x0009e2000c12f30a */
[----:B--2---:R-:W-:-:S05]  /*18d0*/  IMAD.WIDE.U32 R14, R3, 0x4, R14 ;  /* 0x00000004030e7825 */ /* 0x004fca00078e000e */
[----:B-1----:R4:W-:Y:S01]  /*18e0*/  REDG.E.ADD.F32.FTZ.RN.STRONG.GPU desc[UR10][R14.64], R7 ;  /* 0x000000070e0079a6 */ /* 0x0029e2000c12f30a */
[----:B------:R-:W0:Y:S01]  /*18f0*/  S2UR UR5, SR_CgaCtaId ;  /* 0x00000000000579c3 */ /* 0x000e220000008800 */
[----:B------:R-:W-:Y:S02]  /*1900*/  UMOV UR4, 0x400 ;  /* 0x0000040000047882 */ /* 0x000fe40000000000 */
[----:B------:R-:W-:Y:S01]  /*1910*/  UIADD3 UR4, UPT, UPT, UR4, 0x4b0, URZ ;  /* 0x000004b004047890 */ /* 0x000fe2000fffe0ff */
[----:B------:R4:W-:Y:S03]  /*1920*/  STS [R4], R7 ;  /* 0x0000000704007388 */ /* 0x0009e60000000800 */
[----:B0-----:R-:W-:-:S06]  /*1930*/  ULEA UR4, UR5, UR4, 0x18 ;  /* 0x0000000405047291 */ /* 0x001fcc000f8ec0ff */
[----:B------:R-:W-:-:S05]  /*1940*/  LEA R0, R3, UR4, 0x2 ;  /* 0x0000000403007c11 */ /* 0x000fca000f8e10ff */
[----:B------:R4:W-:Y:S02]  /*1950*/  ATOMS.POPC.INC.32 RZ, [R0+URZ] ;  /* 0x0000000000ff7f8c */ /* 0x0009e4000d8000ff */
.L_x_11:
[----:B------:R-:W-:Y:S01]  /*1960*/  ISETP.NE.AND P0, PT, R8, RZ, PT ;  /* 0x000000ff0800720c */ /* 0x000fe20003f05270 */
[----:B------:R-:W-:Y:S05]  /*1970*/  WARPSYNC.ALL ;  /* 0x0000000000007948 */ /* 0x000fea0003800000 */
[----:B------:R-:W-:Y:S06]  /*1980*/  BAR.SYNC.DEFER_BLOCKING 0x0 ;  /* 0x0000000000007b1d */ /* 0x000fec0000010000 */
[----:B------:R-:W-:Y:S04]  /*1990*/  BSSY.RECONVERGENT B2, `(.L_x_23) ;  /* 0x0000034000027945 */ /* 0x000fe80003800200 */
[----:B------:R-:W-:Y:S05]  /*19a0*/  @P0 BRA `(.L_x_24) ;  /* 0x0000000000c80947 */ /* 0x000fea0003800000 */
[----:B------:R-:W5:Y:S01]  /*19b0*/  S2UR UR5, SR_CgaCtaId ;  /* 0x00000000000579c3 */ /* 0x000f620000008800 */
[----:B------:R-:W-:Y:S02]  /*19c0*/  UMOV UR4, 0x400 ;  /* 0x0000040000047882 */ /* 0x000fe40000000000 */
[----:B------:R-:W-:-:S04]  /*19d0*/  UIADD3 UR4, UPT, UPT, UR4, 0x4b0, URZ ;  /* 0x000004b004047890 */ /* 0x000fc8000fffe0ff */
[----:B-----5:R-:W-:-:S06]  /*19e0*/  ULEA UR4, UR5, UR4, 0x18 ;  /* 0x0000000405047291 */ /* 0x020fcc000f8ec0ff */
[----:B------:R-:W-:-:S06]  /*19f0*/  LEA R13, R3, UR4, 0x2 ;  /* 0x00000004030d7c11 */ /* 0x000fcc000f8e10ff */
[----:B------:R-:W5:Y:S02]  /*1a00*/  LDS R13, [R13] ;  /* 0x000000000d0d7984 */ /* 0x000f640000000800 */
[----:B-----5:R-:W-:-:S13]  /*1a10*/  ISETP.NE.AND P0, PT, R13, RZ, PT ;  /* 0x000000ff0d00720c */ /* 0x020fda0003f05270 */
[----:B------:R-:W-:Y:S05]  /*1a20*/  @!P0 BRA `(.L_x_24) ;  /* 0x0000000000a88947 */ /* 0x000fea0003800000 */
[----:B--2---:R-:W2:Y:S02]  /*1a30*/  LDC.64 R16, c[0x0][0x390] ;  /* 0x0000e400ff107b82 */ /* 0x004ea40000000a00 */
[----:B--2---:R-:W-:-:S05]  /*1a40*/  IMAD.WIDE.U32 R16, R3, 0x4, R16 ;  /* 0x0000000403107825 */ /* 0x004fca00078e0010 */
[----:B------:R-:W2:Y:S01]  /*1a50*/  LDG.E R23, desc[UR10][R16.64] ;  /* 0x0000000a10177981 */ /* 0x000ea2000c1e1900 */
[----:B------:R-:W-:Y:S01]  /*1a60*/  I2FP.F32.U32 R13, R13 ;  /* 0x0000000d000d7245 */ /* 0x000fe20000201000 */
[----:B------:R-:W-:Y:S03]  /*1a70*/  BSSY.RECONVERGENT B3, `(.L_x_25) ;  /* 0x000000d000037945 */ /* 0x000fe60003800200 */
[----:B---34-:R-:W0:Y:S02]  /*1a80*/  MUFU.RCP R0, R13 ;  /* 0x0000000d00007308 */ /* 0x018e240000001000 */
[----:B01----:R-:W-:-:S04]  /*1a90*/  FFMA R5, -R13, R0, 1 ;  /* 0x3f8000000d057423 */ /* 0x003fc80000000100 */
        /* <DEDUP_REMOVED lines=9> */
[----:B------:R-:W-:-:S07]  /*1b30*/  IMAD.MOV.U32 R14, RZ, RZ, R0 ;  /* 0x000000ffff0e7224 */ /* 0x000fce00078e0000 */
.L_x_26:
[----:B------:R-:W-:Y:S05]  /*1b40*/  BSYNC.RECONVERGENT B3 ;  /* 0x0000000000037941 */ /* 0x000fea0003800200 */
.L_x_25:
        /* <DEDUP_REMOVED lines=15> */
.L_x_28:
[----:B------:R-:W-:Y:S05]  /*1c40*/  BSYNC.RECONVERGENT B3 ;  /* 0x0000000000037941 */ /* 0x000fea0003800200 */
.L_x_27:
[----:B------:R0:W-:Y:S04]  /*1c50*/  STG.E desc[UR10][R16.64], R14 ;  /* 0x0000000e10007986 */ /* 0x0001e8000c10190a */
[----:B------:R0:W-:Y:S04]  /*1c60*/  STG.E desc[UR10][R10.64], R0 ;  /* 0x000000000a007986 */ /* 0x0001e8000c10190a */
[----:B------:R-:W2:Y:S02]  /*1c70*/  LDG.E R2, desc[UR10][R16.64] ;  /* 0x0000000a10027981 */ /* 0x000ea4000c1e1900 */
[----:B--2---:R-:W-:-:S05]  /*1c80*/  FADD R5, -R2, -RZ ;  /* 0x800000ff02057221 */ /* 0x004fca0000000100 */
[----:B------:R0:W-:Y:S04]  /*1c90*/  STG.E desc[UR10][R16.64], R5 ;  /* 0x0000000510007986 */ /* 0x0001e8000c10190a */
[----:B------:R-:W2:Y:S02]  /*1ca0*/  LDG.E R2, desc[UR10][R10.64] ;  /* 0x0000000a0a027981 */ /* 0x000ea4000c1e1900 */
[----:B--2---:R-:W-:-:S05]  /*1cb0*/  FADD R7, -R2, -RZ ;  /* 0x800000ff02077221 */ /* 0x004fca0000000100 */
[----:B------:R0:W-:Y:S02]  /*1cc0*/  STG.E desc[UR10][R10.64], R7 ;  /* 0x000000070a007986 */ /* 0x0001e4000c10190a */
.L_x_24:
[----:B------:R-:W-:Y:S05]  /*1cd0*/  BSYNC.RECONVERGENT B2 ;  /* 0x0000000000027941 */ /* 0x000fea0003800200 */
.L_x_23:
[----:B------:R-:W5:Y:S01]  /*1ce0*/  S2UR UR5, SR_CgaCtaId ;  /* 0x00000000000579c3 */ /* 0x000f620000008800 */
[----:B------:R-:W1:Y:S01]  /*1cf0*/  LDCU UR7, c[0x0][0x3d0] ;  /* 0x00007a00ff0777ac */ /* 0x000e620008000800 */
[----:B------:R-:W-:Y:S01]  /*1d00*/  UMOV UR4, 0x400 ;  /* 0x0000040000047882 */ /* 0x000fe20000000000 */
[----:B-1----:R-:W-:Y:S01]  /*1d10*/  ISETP.GE.U32.AND P0, PT, R8, UR7, PT ;  /* 0x0000000708007c0c */ /* 0x002fe2000bf06070 */
[----:B-----5:R-:W-:-:S06]  /*1d20*/  ULEA UR4, UR5, UR4, 0x18 ;  /* 0x0000000405047291 */ /* 0x020fcc000f8ec0ff */
[----:B0--3--:R-:W-:-:S06]  /*1d30*/  LEA R2, R3, UR4, 0x2 ;  /* 0x0000000403027c11 */ /* 0x009fcc000f8e10ff */
[----:B------:R-:W-:Y:S05]  /*1d40*/  @P0 BRA `(.L_x_29) ;  /* 0x0000000000cc0947 */ /* 0x000fea0003800000 */
[----:B------:R-:W-:Y:S01]  /*1d50*/  ISETP.NE.AND P0, PT, R3, R8, PT ;  /* 0x000000080300720c */ /* 0x000fe20003f05270 */
[----:B------:R0:W-:Y:S01]  /*1d60*/  STS [R2], RZ ;  /* 0x000000ff02007388 */ /* 0x0001e20000000800 */
[----:B------:R-:W-:Y:S05]  /*1d70*/  WARPSYNC.ALL ;  /* 0x0000000000007948 */ /* 0x000fea0003800000 */
[----:B------:R-:W-:Y:S06]  /*1d80*/  BAR.SYNC.DEFER_BLOCKING 0x0 ;  /* 0x0000000000007b1d */ /* 0x000fec0000010000 */
[----:B0-----:R-:W-:Y:S05]  /*1d90*/  @!P0 BRA `(.L_x_29) ;  /* 0x0000000000b88947 */ /* 0x001fea0003800000 */
[----:B----4-:R-:W2:Y:S08]  /*1da0*/  LDC.64 R6, c[0x0][0x3b8] ;  /* 0x0000ee00ff067b82 */ /* 0x010eb00000000a00 */
[----:B------:R-:W0:Y:S01]  /*1db0*/  LDC.64 R4, c[0x0][0x3b0] ;  /* 0x0000ec00ff047b82 */ /* 0x000e220000000a00 */
[----:B--2---:R-:W-:-:S04]  /*1dc0*/  IMAD.WIDE.U32 R10, R3, 0x4, R6 ;  /* 0x00000004030a7825 */ /* 0x004fc800078e0006 */
[C---:B------:R-:W-:Y:S02]  /*1dd0*/  IMAD.WIDE.U32 R14, R8.reuse, 0x4, R6 ;  /* 0x00000004080e7825 */ /* 0x040fe400078e0006 */
[----:B------:R-:W2:Y:S02]  /*1de0*/  LDG.E R10, desc[UR10][R10.64] ;  /* 0x0000000a0a0a7981 */ /* 0x000ea4000c1e1900 */
[--C-:B0-----:R-:W-:Y:S02]  /*1df0*/  IMAD.WIDE.U32 R6, R3, 0x4, R4.reuse ;  /* 0x0000000403067825 */ /* 0x101fe400078e0004 */
[----:B------:R-:W2:Y:S02]  /*1e00*/  LDG.E R15, desc[UR10][R14.64] ;  /* 0x0000000a0e0f7981 */ /* 0x000ea4000c1e1900 */
[----:B------:R-:W-:Y:S02]  /*1e10*/  IMAD.WIDE.U32 R4, R8, 0x4, R4 ;  /* 0x0000000408047825 */ /* 0x000fe400078e0004 */
[----:B------:R-:W3:Y:S04]  /*1e20*/  LDG.E R6, desc[UR10][R6.64] ;  /* 0x0000000a06067981 */ /* 0x000ee8000c1e1900 */
[----:B------:R-:W3:Y:S01]  /*1e30*/  LDG.E R5, desc[UR10][R4.64] ;  /* 0x0000000a04057981 */ /* 0x000ee2000c1e1900 */
[----:B------:R-:W-:Y:S01]  /*1e40*/  BSSY.RECONVERGENT B0, `(.L_x_30) ;  /* 0x0000011000007945 */ /* 0x000fe20003800200 */
[----:B--2---:R-:W-:-:S04]  /*1e50*/  FADD R9, R10, -R15 ;  /* 0x8000000f0a097221 */ /* 0x004fc80000000000 */
[----:B------:R-:W-:Y:S01]  /*1e60*/  FMUL R9, R9, R9 ;  /* 0x0000000909097220 */ /* 0x000fe20000400000 */
[----:B---3--:R-:W-:-:S04]  /*1e70*/  FADD R0, R6, -R5 ;  /* 0x8000000506007221 */ /* 0x008fc80000000000 */
[----:B------:R-:W-:-:S05]  /*1e80*/  FFMA R0, R0, R0, R9 ;  /* 0x0000000000007223 */ /* 0x000fca0000000009 */
[----:B------:R-:W-:Y:S01]  /*1e90*/  IADD3 R13, PT, PT, R0, -0xd000000, RZ ;  /* 0xf3000000000d7810 */ /* 0x000fe20007ffe0ff */
[----:B------:R0:W1:Y:S03]  /*1ea0*/  MUFU.RSQ R9, R0 ;  /* 0x0000000000097308 */ /* 0x0000660000001400 */
[----:B------:R-:W-:-:S13]  /*1eb0*/  ISETP.GT.U32.AND P0, PT, R13, 0x727fffff, PT ;  /* 0x727fffff0d00780c */ /* 0x000fda0003f04070 */
[----:B0-----:R-:W-:Y:S05]  /*1ec0*/  @!P0 BRA `(.L_x_31) ;  /* 0x0000000000108947 */ /* 0x001fea0003800000 */
[----:B------:R-:W-:-:S07]  /*1ed0*/  MOV R6, 0x1ef0 ;  /* 0x00001ef000067802 */ /* 0x000fce0000000f00 */
[----:B-1----:R-:W-:Y:S05]  /*1ee0*/  CALL.REL.NOINC `($__internal_1_$__cuda_sm20_sqrt_rn_f32_slowpath) ;  /* 0x0000002000387944 */ /* 0x002fea0003c00000 */
[----:B------:R-:W-:Y:S01]  /*1ef0*/  IMAD.MOV.U32 R4, RZ, RZ, R0 ;  /* 0x000000ffff047224 */ /* 0x000fe200078e0000 */
[----:B------:R-:W-:Y:S06]  /*1f00*/  BRA `(.L_x_32) ;  /* 0x0000000000107947 */ /* 0x000fec0003800000 */
.L_x_31:
[----:B-1----:R-:W-:Y:S01]  /*1f10*/  FMUL.FTZ R5, R0, R9 ;  /* 0x0000000900057220 */ /* 0x002fe20000410000 */
[----:B------:R-:W-:-:S03]  /*1f20*/  FMUL.FTZ R4, R9, 0.5 ;  /* 0x3f00000009047820 */ /* 0x000fc60000410000 */
[----:B------:R-:W-:-:S04]  /*1f30*/  FFMA R0, -R5, R5, R0 ;  /* 0x0000000505007223 */ /* 0x000fc80000000100 */
[----:B------:R-:W-:-:S07]  /*1f40*/  FFMA R4, R0, R4, R5 ;  /* 0x0000000400047223 */ /* 0x000fce0000000005 */
.L_x_32:
[----:B------:R-:W-:Y:S05]  /*1f50*/  BSYNC.RECONVERGENT B0 ;  /* 0x0000000000007941 */ /* 0x000fea0003800200 */
.L_x_30:
[----:B------:R-:W0:Y:S01]  /*1f60*/  F2F.F64.F32 R4, R4 ;  /* 0x0000000400047310 */ /* 0x000e220000201800 */
[----:B------:R-:W-:Y:S01]  /*1f70*/  UMOV UR4, 0x33333333 ;  /* 0x3333333300047882 */ /* 0x000fe20000000000 */
[----:B------:R-:W-:Y:S02]  /*1f80*/  UMOV UR5, 0x3fc33333 ;  /* 0x3fc3333300057882 */ /* 0x000fe40000000000 */
[----:B0-----:R-:W-:-:S14]  /*1f90*/  DSETP.GEU.AND P0, PT, R4, UR4, PT ;  /* 0x0000000404007e2a */ /* 0x001fdc000bf0e000 */
[----:B------:R-:W-:Y:S05]  /*1fa0*/  @P0 BRA `(.L_x_29) ;  /* 0x0000000000340947 */ /* 0x000fea0003800000 */
[----:B------:R-:W0:Y:S01]  /*1fb0*/  LDC.64 R6, c[0x0][0x3c0] ;  /* 0x0000f000ff067b82 */ /* 0x000e220000000a00 */
[----:B------:R1:W-:Y:S07]  /*1fc0*/  ATOMS.POPC.INC.32 RZ, [R2+URZ] ;  /* 0x0000000002ff7f8c */ /* 0x0003ee000d8000ff */
[----:B------:R-:W2:Y:S08]  /*1fd0*/  LDC.64 R4, c[0x0][0x3a0] ;  /* 0x0000e800ff047b82 */ /* 0x000eb00000000a00 */
[----:B------:R-:W3:Y:S01]  /*1fe0*/  LDC.64 R14, c[0x0][0x3c8] ;  /* 0x0000f200ff0e7b82 */ /* 0x000ee20000000a00 */
[----:B0-----:R-:W-:-:S07]  /*1ff0*/  IMAD.WIDE.U32 R6, R8, 0x4, R6 ;  /* 0x0000000408067825 */ /* 0x001fce00078e0006 */
[----:B------:R-:W0:Y:S01]  /*2000*/  LDC.64 R10, c[0x0][0x3a8] ;  /* 0x0000ea00ff0a7b82 */ /* 0x000e220000000a00 */
[----:B------:R-:W4:Y:S01]  /*2010*/  LDG.E R7, desc[UR10][R6.64] ;  /* 0x0000000a06077981 */ /* 0x000f22000c1e1900 */
[----:B--2---:R-:W-:-:S04]  /*2020*/  IMAD.WIDE.U32 R4, R3, 0x4, R4 ;  /* 0x0000000403047825 */ /* 0x004fc800078e0004 */
[----:B---3--:R-:W-:Y:S01]  /*2030*/  IMAD.WIDE.U32 R14, R8, 0x4, R14 ;  /* 0x00000004080e7825 */ /* 0x008fe200078e000e */
[----:B----4-:R1:W-:Y:S05]  /*2040*/  REDG.E.ADD.F32.FTZ.RN.STRONG.GPU desc[UR10][R4.64], R7 ;  /* 0x00000007040079a6 */ /* 0x0103ea000c12f30a */
[----:B------:R-:W2:Y:S01]  /*2050*/  LDG.E R15, desc[UR10][R14.64] ;  /* 0x0000000a0e0f7981 */ /* 0x000ea2000c1e1900 */
[----:B0-----:R-:W-:-:S05]  /*2060*/  IMAD.WIDE.U32 R10, R3, 0x4, R10 ;  /* 0x00000004030a7825 */ /* 0x001fca00078e000a */
[----:B--2---:R1:W-:Y:S02]  /*2070*/  REDG.E.ADD.F32.FTZ.RN.STRONG.GPU desc[UR10][R10.64], R15 ;  /* 0x0000000f0a0079a6 */ /* 0x0043e4000c12f30a */
.L_x_29:
[----:B------:R-:W-:Y:S01]  /*2080*/  ISETP.NE.AND P0, PT, R8, RZ, PT ;  /* 0x000000ff0800720c */ /* 0x000fe20003f05270 */
[----:B------:R-:W-:Y:S05]  /*2090*/  WARPSYNC.ALL ;  /* 0x0000000000007948 */ /* 0x000fea0003800000 */
[----:B------:R-:W-:Y:S06]  /*20a0*/  BAR.SYNC.DEFER_BLOCKING 0x0 ;  /* 0x0000000000007b1d */ /* 0x000fec0000010000 */
[----:B------:R-:W-:Y:S04]  /*20b0*/  BSSY.RECONVERGENT B2, `(.L_x_33) ;  /* 0x0000029000027945 */ /* 0x000fe80003800200 */
[----:B------:R-:W-:Y:S05]  /*20c0*/  @P0 BRA `(.L_x_34) ;  /* 0x00000000009c0947 */ /* 0x000fea0003800000 */
[----:B-1----:R-:W0:Y:S02]  /*20d0*/  LDS R2, [R2] ;  /* 0x0000000002027984 */ /* 0x002e240000000800 */
[----:B0-----:R-:W-:-:S13]  /*20e0*/  ISETP.NE.AND P0, PT, R2, RZ, PT ;  /* 0x000000ff0200720c */ /* 0x001fda0003f05270 */
[----:B------:R-:W-:Y:S05]  /*20f0*/  @!P0 BRA `(.L_x_34) ;  /* 0x0000000000908947 */ /* 0x000fea0003800000 */
[----:B--2---:R-:W0:Y:S02]  /*2100*/  LDC.64 R16, c[0x0][0x3a0] ;  /* 0x0000e800ff107b82 */ /* 0x004e240000000a00 */
[----:B0-----:R-:W-:-:S05]  /*2110*/  IMAD.WIDE.U32 R16, R3, 0x4, R16 ;  /* 0x0000000403107825 */ /* 0x001fca00078e0010 */
[----:B------:R-:W2:Y:S01]  /*2120*/  LDG.E R23, desc[UR10][R16.64] ;  /* 0x0000000a10177981 */ /* 0x000ea2000c1e1900 */
[----:B----4-:R-:W-:Y:S01]  /*2130*/  I2FP.F32.U32 R10, R2 ;  /* 0x00000002000a7245 */ /* 0x010fe20000201000 */
        /* <DEDUP_REMOVED lines=13> */
.L_x_36:
[----:B------:R-:W-:Y:S05]  /*2210*/  BSYNC.RECONVERGENT B3 ;  /* 0x0000000000037941 */ /* 0x000fea0003800200 */
.L_x_35:
        /* <DEDUP_REMOVED lines=15> */
.L_x_38:
[----:B------:R-:W-:Y:S05]  /*2310*/  BSYNC.RECONVERGENT B3 ;  /* 0x0000000000037941 */ /* 0x000fea0003800200 */
.L_x_37:
[----:B------:R0:W-:Y:S04]  /*2320*/  STG.E desc[UR10][R16.64], R8 ;  /* 0x0000000810007986 */ /* 0x0001e8000c10190a */
[----:B------:R0:W-:Y:S02]  /*2330*/  STG.E desc[UR10][R14.64], R0 ;  /* 0x000000000e007986 */ /* 0x0001e4000c10190a */
.L_x_34:
[----:B------:R-:W-:Y:S05]  /*2340*/  BSYNC.RECONVERGENT B2 ;  /* 0x0000000000027941 */ /* 0x000fea0003800200 */
.L_x_33:
[----:B------:R-:W-:Y:S01]  /*2350*/  BAR.SYNC.DEFER_BLOCKING 0x0 ;  /* 0x0000000000007b1d */ /* 0x000fe20000010000 */
[----:B------:R-:W-:-:S13]  /*2360*/  LOP3.LUT P0, RZ, R12, UR6, RZ, 0xfc, !PT ;  /* 0x000000060cff7c12 */ /* 0x000fda000f80fcff */
[----:B------:R-:W-:Y:S05]  /*2370*/  @P0 EXIT ;  /* 0x000000000000094d */ /* 0x000fea0003800000 */
[----:B------:R-:W3:Y:S08]  /*2380*/  LDC.64 R20, c[0x0][0x380] ;  /* 0x0000e000ff147b82 */ /* 0x000ef00000000a00 */
[----:B------:R-:W5:Y:S01]  /*2390*/  LDC.64 R18, c[0x0][0x388] ;  /* 0x0000e200ff127b82 */ /* 0x000f620000000a00 */
[----:B---3--:R-:W-:-:S05]  /*23a0*/  IMAD.WIDE.U32 R20, R3, 0x4, R20 ;  /* 0x0000000403147825 */ /* 0x008fca00078e0014 */
[----:B------:R-:W3:Y:S01]  /*23b0*/  LDG.E R23, desc[UR10][R20.64] ;  /* 0x0000000a14177981 */ /* 0x000ee2000c1e1900 */
[----:B-----5:R-:W-:-:S05]  /*23c0*/  IMAD.WIDE.U32 R18, R3, 0x4, R18 ;  /* 0x0000000403127825 */ /* 0x020fca00078e0012 */
[----:B------:R-:W5:Y:S01]  /*23d0*/  LDG.E R6, desc[UR10][R18.64] ;  /* 0x0000000a12067981 */ /* 0x000f62000c1e1900 */
[----:B0-2-4-:R-:W-:Y:S01]  /*23e0*/  IMAD.MOV.U32 R0, RZ, RZ, RZ ;  /* 0x000000ffff007224 */ /* 0x015fe200078e00ff */
[----:B------:R-:W-:Y:S01]  /*23f0*/  UMOV UR4, 0xffffffff ;  /* 0xffffffff00047882 */ /* 0x000fe20000000000 */
[----:B-1----:R-:W-:Y:S01]  /*2400*/  IMAD.MOV.U32 R10, RZ, RZ, RZ ;  /* 0x000000ffff0a7224 */ /* 0x002fe200078e00ff */
[----:B------:R-:W-:Y:S01]  /*2410*/  UMOV UR5, 0x7fefffff ;  /* 0x7fefffff00057882 */ /* 0x000fe20000000000 */
[----:B------:R-:W-:Y:S01]  /*2420*/  IMAD.MOV.U32 R12, RZ, RZ, RZ ;  /* 0x000000ffff0c7224 */ /* 0x000fe200078e00ff */
[----:B------:R-:W-:Y:S01]  /*2430*/  UMOV UR6, UR5 ;  /* 0x0000000500067c82 */ /* 0x000fe20008000000 */
[----:B------:R-:W-:Y:S01]  /*2440*/  IMAD.MOV.U32 R24, RZ, RZ, 0x0 ;  /* 0x00000000ff187424 */ /* 0x000fe200078e00ff */
[----:B------:R-:W-:Y:S01]  /*2450*/  BSSY.RECONVERGENT B2, `(.L_x_39) ;  /* 0x0000064000027945 */ /* 0x000fe20003800200 */
[----:B------:R-:W-:Y:S01]  /*2460*/  IMAD.MOV.U32 R25, RZ, RZ, 0x3fd80000 ;  /* 0x3fd80000ff197424 */ /* 0x000fe200078e00ff */
[----:B---3--:R-:W0:Y:S08]  /*2470*/  F2F.F64.F32 R8, |R23| ;  /* 0x4000001700087310 */ /* 0x008e300000201800 */
[----:B-----5:R-:W1:Y:S01]  /*2480*/  F2F.F64.F32 R6, |R6| ;  /* 0x4000000600067310 */ /* 0x020e620000201800 */
[----:B0-----:R-:W-:Y:S01]  /*2490*/  DSETP.MAX.AND P0, P1, RZ, R8, PT ;  /* 0x00000008ff00722a */ /* 0x001fe2000390f000 */
[----:B------:R-:W-:Y:S01]  /*24a0*/  IMAD.MOV.U32 R11, RZ, RZ, R9 ;  /* 0x000000ffff0b7224 */ /* 0x000fe200078e0009 */
[----:B------:R-:W-:-:S04]  /*24b0*/  MOV R5, R8 ;  /* 0x0000000800057202 */ /* 0x000fc80000000f00 */
[----:B------:R-:W-:Y:S02]  /*24c0*/  FSEL R13, R0, R11, P0 ;  /* 0x0000000b000d7208 */ /* 0x000fe40000000000 */
[----:B------:R-:W-:Y:S01]  /*24d0*/  SEL R10, R10, R5, P0 ;  /* 0x000000050a0a7207 */ /* 0x000fe20000000000 */
[----:B-1----:R-:W-:Y:S02]  /*24e0*/  IMAD.MOV.U32 R0, RZ, RZ, R7 ;  /* 0x000000ffff007224 */ /* 0x002fe400078e0007 */
[----:B------:R-:W-:-:S03]  /*24f0*/  IMAD.MOV.U32 R2, RZ, RZ, R6 ;  /* 0x000000ffff027224 */ /* 0x000fc600078e0006 */
[----:B------:R-:W-:Y:S01]  /*2500*/  @P1 LOP3.LUT R13, R11, 0x80000, RZ, 0xfc, !PT ;  /* 0x000800000b0d1812 */ /* 0x000fe200078efcff */
[----:B------:R-:W-:-:S04]  /*2510*/  DSETP.MIN.AND P0, P1, RZ, R8, PT ;  /* 0x00000008ff00722a */ /* 0x000fc80003900000 */
[----:B------:R-:W-:Y:S02]  /*2520*/  IMAD.MOV.U32 R11, RZ, RZ, R13 ;  /* 0x000000ffff0b7224 */ /* 0x000fe400078e000d */
[----:B------:R-:W-:Y:S01]  /*2530*/  SEL R12, R12, R5, P0 ;  /* 0x000000050c0c7207 */ /* 0x000fe20000000000 */
[----:B------:R-:W-:Y:S02]  /*2540*/  IMAD.MOV.U32 R5, RZ, RZ, R10 ;  /* 0x000000ffff057224 */ /* 0x000fe400078e000a */
[----:B------:R-:W-:Y:S01]  /*2550*/  MOV R13, R11 ;  /* 0x0000000b000d7202 */ /* 0x000fe20000000f00 */
[C-C-:B------:R-:W-:Y:S02]  /*2560*/  DSETP.MAX.AND P4, P5, R6.reuse, R10.reuse, PT ;  /* 0x0000000a0600722a */ /* 0x140fe40003d8f000 */
[----:B------:R-:W-:-:S04]  /*2570*/  DSETP.MIN.AND P2, P3, R6, R10, PT ;  /* 0x0000000a0600722a */ /* 0x000fc80003b40000 */
[----:B------:R-:W-:Y:S01]  /*2580*/  FSEL R17, R0, R13, P4 ;  /* 0x0000000d00117208 */ /* 0x000fe20002000000 */
[----:B------:R-:W-:Y:S01]  /*2590*/  IMAD.MOV.U32 R0, RZ, RZ, R6 ;  /* 0x000000ffff007224 */ /* 0x000fe200078e0006 */
[----:B------:R-:W-:Y:S01]  /*25a0*/  SEL R14, R2, R10, P2 ;  /* 0x0000000a020e7207 */ /* 0x000fe20001000000 */
[----:B------:R-:W-:Y:S02]  /*25b0*/  IMAD.MOV.U32 R2, RZ, RZ, RZ ;  /* 0x000000ffff027224 */ /* 0x000fe400078e00ff */
[----:B------:R-:W-:Y:S01]  /*25c0*/  HFMA2 R10, -RZ, RZ, 0, 0 ;  /* 0x00000000ff0a7431 */ /* 0x000fe200000001ff */
[----:B------:R-:W-:Y:S01]  /*25d0*/  SEL R4, R0, R5, P4 ;  /* 0x0000000500047207 */ /* 0x000fe20002000000 */
[----:B------:R-:W-:Y:S01]  /*25e0*/  IMAD.MOV.U32 R0, RZ, RZ, R7 ;  /* 0x000000ffff007224 */ /* 0x000fe200078e0007 */
[----:B------:R-:W-:Y:S01]  /*25f0*/  @P5 LOP3.LUT R17, R13, 0x80000, RZ, 0xfc, !PT ;  /* 0x000800000d115812 */ /* 0x000fe200078efcff */
[----:B------:R-:W-:-:S03]  /*2600*/  DADD R6, R8, R6 ;  /* 0x0000000008067229 */ /* 0x000fc60000000006 */
[----:B------:R-:W-:Y:S02]  /*2610*/  MOV R5, R17 ;  /* 0x0000001100057202 */ /* 0x000fe40000000f00 */
[----:B------:R-:W-:Y:S02]  /*2620*/  FSEL R15, R0, R13, P2 ;  /* 0x0000000d000f7208 */ /* 0x000fe40001000000 */
[----:B------:R-:W-:Y:S02]  /*2630*/  LOP3.LUT R0, R5, 0xffc00000, RZ, 0xc0, !PT ;  /* 0xffc0000005007812 */ /* 0x000fe400078ec0ff */
[----:B------:R-:W-:Y:S01]  /*2640*/  @P3 LOP3.LUT R15, R13, 0x80000, RZ, 0xfc, !PT ;  /* 0x000800000d0f3812 */ /* 0x000fe200078efcff */
[----:B------:R-:W-:Y:S01]  /*2650*/  IMAD.MOV.U32 R13, RZ, RZ, R9 ;  /* 0x000000ffff0d7224 */ /* 0x000fe200078e0009 */
[----:B------:R-:W-:-:S04]  /*2660*/  LOP3.LUT R11, R0, 0x7fd00000, RZ, 0x3c, !PT ;  /* 0x7fd00000000b7812 */ /* 0x000fc800078e3cff */
[----:B------:R-:W-:Y:S02]  /*2670*/  FSEL R17, R2, R13, P0 ;  /* 0x0000000d02117208 */ /* 0x000fe40000000000 */
[----:B------:R-:W-:Y:S01]  /*2680*/  @P1 LOP3.LUT R17, R13, 0x80000, RZ, 0xfc, !PT ;  /* 0x000800000d111812 */ /* 0x000fe200078efcff */
[----:B------:R-:W-:-:S04]  /*2690*/  DMUL R14, R14, R10 ;  /* 0x0000000a0e0e7228 */ /* 0x000fc80000000000 */
[----:B------:R-:W-:-:S04]  /*26a0*/  IMAD.MOV.U32 R13, RZ, RZ, R17 ;  /* 0x000000ffff0d7224 */ /* 0x000fc800078e0011 */
[----:B------:R-:W-:Y:S02]  /*26b0*/  DMUL R14, R14, R14 ;  /* 0x0000000e0e0e7228 */ /* 0x000fe40000000000 */
[-C--:B------:R-:W-:Y:S02]  /*26c0*/  DMUL R12, R12, R10.reuse ;  /* 0x0000000a0c0c7228 */ /* 0x080fe40000000000 */
[----:B------:R-:W-:-:S06]  /*26d0*/  DMUL R10, R4, R10 ;  /* 0x0000000a040a7228 */ /* 0x000fcc0000000000 */
[----:B------:R-:W-:Y:S01]  /*26e0*/  DFMA R14, R12, R12, R14 ;  /* 0x0000000c0c0e722b */ /* 0x000fe2000000000e */
[----:B------:R-:W-:-:S07]  /*26f0*/  IMAD.U32 R12, RZ, RZ, UR6 ;  /* 0x00000006ff0c7e24 */ /* 0x000fce000f8e00ff */
[----:B------:R-:W-:-:S08]  /*2700*/  DFMA R10, R10, R10, R14 ;  /* 0x0000000a0a0a722b */ /* 0x000fd0000000000e */
[----:B------:R-:W-:Y:S02]  /*2710*/  DSETP.MIN.AND P0, P1, R10, UR4, PT ;  /* 0x000000040a007e2a */ /* 0x000fe4000b900000 */
[----:B------:R-:W-:-:S05]  /*2720*/  IMAD.MOV.U32 R2, RZ, RZ, R11 ;  /* 0x000000ffff027224 */ /* 0x000fca00078e000b */
[----:B------:R-:W-:Y:S02]  /*2730*/  FSEL R15, R2, UR6, P0 ;  /* 0x00000006020f7c08 */ /* 0x000fe40008000000 */
[----:B------:R-:W-:-:S04]  /*2740*/  MOV R2, R10 ;  /* 0x0000000a00027202 */ /* 0x000fc80000000f00 */
[----:B------:R-:W-:Y:S01]  /*2750*/  SEL R14, R2, UR4, P0 ;  /* 0x00000004020e7c07 */ /* 0x000fe20008000000 */
[----:B------:R-:W-:Y:S01]  /*2760*/  DSETP.GT.AND P0, PT, R6, R4, PT ;  /* 0x000000040600722a */ /* 0x000fe20003f04000 */
[----:B------:R-:W-:Y:S01]  /*2770*/  @P1 LOP3.LUT R15, R12, 0x80000, RZ, 0xfc, !PT ;  /* 0x000800000c0f1812 */ /* 0x000fe200078efcff */
[----:B------:R-:W-:Y:S01]  /*2780*/  IMAD.MOV.U32 R12, RZ, RZ, RZ ;  /* 0x000000ffff0c7224 */ /* 0x000fe200078e00ff */
[----:B------:R-:W-:Y:S02]  /*2790*/  ISETP.GE.U32.AND P1, PT, R5, 0x7ff00000, PT ;  /* 0x7ff000000500780c */ /* 0x000fe40003f26070 */
[----:B------:R-:W0:Y:S03]  /*27a0*/  MUFU.RSQ64H R13, R15 ;  /* 0x0000000f000d7308 */ /* 0x000e260000001c00 */
[----:B0-----:R-:W-:-:S08]  /*27b0*/  DMUL R16, R12, R12 ;  /* 0x0000000c0c107228 */ /* 0x001fd00000000000 */
[----:B------:R-:W-:-:S08]  /*27c0*/  DFMA R16, R14, -R16, 1 ;  /* 0x3ff000000e10742b */ /* 0x000fd00000000810 */
[----:B------:R-:W-:Y:S02]  /*27d0*/  DFMA R24, R16, R24, 0.5 ;  /* 0x3fe000001018742b */ /* 0x000fe40000000018 */
[----:B------:R-:W-:-:S08]  /*27e0*/  DMUL R16, R12, R16 ;  /* 0x000000100c107228 */ /* 0x000fd00000000000 */
[----:B------:R-:W-:-:S08]  /*27f0*/  DFMA R16, R24, R16, R12 ;  /* 0x000000101810722b */ /* 0x000fd0000000000c */
[----:B------:R-:W-:Y:S01]  /*2800*/  DMUL R16, R10, R16 ;  /* 0x000000100a107228 */ /* 0x000fe20000000000 */
[----:B------:R-:W-:Y:S02]  /*2810*/  LOP3.LUT R11, R0, 0x100000, RZ, 0xfc, !PT ;  /* 0x00100000000b7812 */ /* 0x000fe400078efcff */
[----:B------:R-:W-:-:S06]  /*2820*/  MOV R10, RZ ;  /* 0x000000ff000a7202 */ /* 0x000fcc0000000f00 */
[----:B------:R-:W-:-:S10]  /*2830*/  DMUL R16, R16, R10 ;  /* 0x0000000a10107228 */ /* 0x000fd40000000000 */
[----:B------:R-:W-:Y:S02]  /*2840*/  FSEL R9, R16, R6, P0 ;  /* 0x0000000610097208 */ /* 0x000fe40000000000 */
[----:B------:R-:W-:Y:S02]  /*2850*/  FSEL R7, R17, R7, P0 ;  /* 0x0000000711077208 */ /* 0x000fe40000000000 */
[----:B------:R-:W-:Y:S02]  /*2860*/  FSEL R8, R9, R4, !P1 ;  /* 0x0000000409087208 */ /* 0x000fe40004800000 */
[----:B------:R-:W-:-:S04]  /*2870*/  FSEL R9, R7, R5, !P1 ;  /* 0x0000000507097208 */ /* 0x000fc80004800000 */
[----:B------:R-:W0:Y:S02]  /*2880*/  F2F.F32.F64 R8, R8 ;  /* 0x0000000800087310 */ /* 0x000e240000301000 */
[----:B0-----:R-:W-:-:S13]  /*2890*/  FSETP.GT.AND P0, PT, R8, RZ, PT ;  /* 0x000000ff0800720b */ /* 0x001fda0003f04000 */
[----:B------:R-:W-:Y:S05]  /*28a0*/  @!P0 BRA `(.L_x_40) ;  /* 0x0000000000788947 */ /* 0x000fea0003800000 */
[----:B------:R-:W0:Y:S01]  /*28b0*/  MUFU.RCP R5, R8 ;  /* 0x0000000800057308 */ /* 0x000e220000001000 */
[----:B------:R-:W-:Y:S07]  /*28c0*/  BSSY.RECONVERGENT B3, `(.L_x_41) ;  /* 0x000000c000037945 */ /* 0x000fee0003800200 */
[----:B------:R-:W1:Y:S01]  /*28d0*/  FCHK P0, R23, R8 ;  /* 0x0000000817007302 */ /* 0x000e620000000000 */
[----:B0-----:R-:W-:-:S04]  /*28e0*/  FFMA R0, -R8, R5, 1 ;  /* 0x3f80000008007423 */ /* 0x001fc80000000105 */
[----:B------:R-:W-:-:S04]  /*28f0*/  FFMA R0, R5, R0, R5 ;  /* 0x0000000005007223 */ /* 0x000fc80000000005 */
[----:B------:R-:W-:-:S04]  /*2900*/  FFMA R5, R23, R0, RZ ;  /* 0x0000000017057223 */ /* 0x000fc800000000ff */
[----:B------:R-:W-:-:S04]  /*2910*/  FFMA R2, -R8, R5, R23 ;  /* 0x0000000508027223 */ /* 0x000fc80000000117 */
[----:B------:R-:W-:Y:S01]  /*2920*/  FFMA R5, R0, R2, R5 ;  /* 0x0000000200057223 */ /* 0x000fe20000000005 */
[----:B-1----:R-:W-:Y:S06]  /*2930*/  @!P0 BRA `(.L_x_42) ;  /* 0x0000000000108947 */ /* 0x002fec0003800000 */
[----:B------:R-:W-:Y:S01]  /*2940*/  IMAD.MOV.U32 R22, RZ, RZ, R8 ;  /* 0x000000ffff167224 */ /* 0x000fe200078e0008 */
[----:B------:R-:W-:-:S07]  /*2950*/  MOV R2, 0x2970 ;  /* 0x0000297000027802 */ /* 0x000fce0000000f00 */
[----:B------:R-:W-:Y:S05]  /*2960*/  CALL.REL.NOINC `($__internal_2_$__cuda_sm3x_div_rn_noftz_f32_slowpath) ;  /* 0x0000001400f07944 */ /* 0x000fea0003c00000 */
[----:B------:R-:W-:-:S07]  /*2970*/  IMAD.MOV.U32 R5, RZ, RZ, R0 ;  /* 0x000000ffff057224 */ /* 0x000fce00078e0000 */
.L_x_42:
[----:B------:R-:W-:Y:S05]  /*2980*/  BSYNC.RECONVERGENT B3 ;  /* 0x0000000000037941 */ /* 0x000fea0003800200 */
.L_x_41:
[----:B------:R0:W-:Y:S04]  /*2990*/  STG.E desc[UR10][R20.64], R5 ;  /* 0x0000000514007986 */ /* 0x0001e8000c10190a */
[----:B------:R-:W2:Y:S01]  /*29a0*/  LDG.E R23, desc[UR10][R18.64] ;  /* 0x0000000a12177981 */ /* 0x000ea2000c1e1900 */
[----:B------:R-:W1:Y:S01]  /*29b0*/  MUFU.RCP R7, R8 ;  /* 0x0000000800077308 */ /* 0x000e620000001000 */
[----:B------:R-:W-:Y:S01]  /*29c0*/  BSSY.RECONVERGENT B3, `(.L_x_43) ;  /* 0x000000b000037945 */ /* 0x000fe20003800200 */
[----:B-1----:R-:W-:-:S04]  /*29d0*/  FFMA R0, -R8, R7, 1 ;  /* 0x3f80000008007423 */ /* 0x002fc80000000107 */
[----:B------:R-:W-:Y:S02]  /*29e0*/  FFMA R0, R7, R0, R7 ;  /* 0x0000000007007223 */ /* 0x000fe40000000007 */
[----:B--2---:R-:W1:Y:S02]  /*29f0*/  FCHK P0, R23, R8 ;  /* 0x0000000817007302 */ /* 0x004e640000000000 */
[----:B------:R-:W-:-:S04]  /*2a00*/  FFMA R7, R0, R23, RZ ;  /* 0x0000001700077223 */ /* 0x000fc800000000ff */
[----:B------:R-:W-:-:S04]  /*2a10*/  FFMA R2, -R8, R7, R23 ;  /* 0x0000000708027223 */ /* 0x000fc80000000117 */
[----:B------:R-:W-:Y:S01]  /*2a20*/  FFMA R0, R0, R2, R7 ;  /* 0x0000000200007223 */ /* 0x000fe20000000007 */
[----:B01----:R-:W-:Y:S06]  /*2a30*/  @!P0 BRA `(.L_x_44) ;  /* 0x00000000000c8947 */ /* 0x003fec0003800000 */
[----:B------:R-:W-:Y:S01]  /*2a40*/  IMAD.MOV.U32 R22, RZ, RZ, R8 ;  /* 0x000000ffff167224 */ /* 0x000fe200078e0008 */
[----:B------:R-:W-:-:S07]  /*2a50*/  MOV R2, 0x2a70 ;  /* 0x00002a7000027802 */ /* 0x000fce0000000f00 */
[----:B------:R-:W-:Y:S05]  /*2a60*/  CALL.REL.NOINC `($__internal_2_$__cuda_sm3x_div_rn_noftz_f32_slowpath) ;  /* 0x0000001400b07944 */ /* 0x000fea0003c00000 */
.L_x_44:
[----:B------:R-:W-:Y:S05]  /*2a70*/  BSYNC.RECONVERGENT B3 ;  /* 0x0000000000037941 */ /* 0x000fea0003800200 */
.L_x_43:
[----:B------:R0:W-:Y:S02]  /*2a80*/  STG.E desc[UR10][R18.64], R0 ;  /* 0x0000000012007986 */ /* 0x0001e4000c10190a */
.L_x_40:
[----:B------:R-:W-:Y:S05]  /*2a90*/  BSYNC.RECONVERGENT B2 ;  /* 0x0000000000027941 */ /* 0x000fea0003800200 */
.L_x_39:
[----:B------:R-:W1:Y:S08]  /*2aa0*/  LDC.64 R16, c[0x0][0x3a0] ;  /* 0x0000e800ff107b82 */ /* 0x000e700000000a00 */
[----:B------:R-:W2:Y:S01]  /*2ab0*/  LDC.64 R14, c[0x0][0x3a8] ;  /* 0x0000ea00ff0e7b82 */ /* 0x000ea20000000a00 */
[----:B-1----:R-:W-:-:S05]  /*2ac0*/  IMAD.WIDE.U32 R16, R3, 0x4, R16 ;  /* 0x0000000403107825 */ /* 0x002fca00078e0010 */
[----:B------:R-:W3:Y:S01]  /*2ad0*/  LDG.E R23, desc[UR10][R16.64] ;  /* 0x0000000a10177981 */ /* 0x000ee2000c1e1900 */
[----:B--2---:R-:W-:-:S05]  /*2ae0*/  IMAD.WIDE.U32 R14, R3, 0x4, R14 ;  /* 0x00000004030e7825 */ /* 0x004fca00078e000e */
[----:B------:R-:W2:Y:S01]  /*2af0*/  LDG.E R6, desc[UR10][R14.64] ;  /* 0x0000000a0e067981 */ /* 0x000ea2000c1e1900 */
[----:B0-----:R-:W-:Y:S01]  /*2b00*/  MOV R0, RZ ;  /* 0x000000ff00007202 */ /* 0x001fe20000000f00 */
[----:B------:R-:W-:Y:S01]  /*2b10*/  IMAD.MOV.U32 R10, RZ, RZ, RZ ;  /* 0x000000ffff0a7224 */ /* 0x000fe200078e00ff */
[----:B------:R-:W-:Y:S01]  /*2b20*/  UMOV UR4, 0xffffffff ;  /* 0xffffffff00047882 */ /* 0x000fe20000000000 */
[----:B------:R-:W-:Y:S01]  /*2b30*/  IMAD.MOV.U32 R12, RZ, RZ, RZ ;  /* 0x000000ffff0c7224 */ /* 0x000fe200078e00ff */
[----:B------:R-:W-:Y:S01]  /*2b40*/  UMOV UR5, 0x7fefffff ;  /* 0x7fefffff00057882 */ /* 0x000fe20000000000 */
[----:B------:R-:W-:Y:S01]  /*2b50*/  BSSY.RECONVERGENT B2, `(.L_x_45) ;  /* 0x0000066000027945 */ /* 0x000fe20003800200 */
[----:B------:R-:W-:Y:S01]  /*2b60*/  UMOV UR6, UR5 ;  /* 0x0000000500067c82 */ /* 0x000fe20008000000 */
[----:B---3--:R-:W0:Y:S08]  /*2b70*/  F2F.F64.F32 R8, |R23| ;  /* 0x4000001700087310 */ /* 0x008e300000201800 */
[----:B--2---:R-:W1:Y:S01]  /*2b80*/  F2F.F64.F32 R6, |R6| ;  /* 0x4000000600067310 */ /* 0x004e620000201800 */
[----:B0-----:R-:W-:Y:S01]  /*2b90*/  DSETP.MAX.AND P0, P1, RZ, R8, PT ;  /* 0x00000008ff00722a */ /* 0x001fe2000390f000 */
[----:B------:R-:W-:-:S02]  /*2ba0*/  IMAD.MOV.U32 R11, RZ, RZ, R9 ;  /* 0x000000ffff0b7224 */ /* 0x000fc400078e0009 */
[----:B------:R-:W-:-:S03]  /*2bb0*/  IMAD.MOV.U32 R5, RZ, RZ, R8 ;  /* 0x000000ffff057224 */ /* 0x000fc600078e0008 */
[----:B------:R-:W-:Y:S02]  /*2bc0*/  FSEL R13, R0, R11, P0 ;  /* 0x0000000b000d7208 */ /* 0x000fe40000000000 */
[----:B------:R-:W-:Y:S01]  /*2bd0*/  SEL R10, R10, R5, P0 ;  /* 0x000000050a0a7207 */ /* 0x000fe20000000000 */
[----:B-1----:R-:W-:Y:S01]  /*2be0*/  IMAD.MOV.U32 R0, RZ, RZ, R7 ;  /* 0x000000ffff007224 */ /* 0x002fe200078e0007 */
[----:B------:R-:W-:-:S04]  /*2bf0*/  MOV R2, R6 ;  /* 0x0000000600027202 */ /* 0x000fc80000000f00 */
[----:B------:R-:W-:Y:S01]  /*2c00*/  @P1 LOP3.LUT R13, R11, 0x80000, RZ, 0xfc, !PT ;  /* 0x000800000b0d1812 */ /* 0x000fe200078efcff */
[----:B------:R-:W-:-:S03]  /*2c10*/  DSETP.MIN.AND P0, P1, RZ, R8, PT ;  /* 0x00000008ff00722a */ /* 0x000fc60003900000 */
[----:B------:R-:W-:-:S03]  /*2c20*/  MOV R11, R13 ;  /* 0x0000000d000b7202 */ /* 0x000fc60000000f00 */
[----:B------:R-:W-:Y:S01]  /*2c30*/  SEL R12, R12, R5, P0 ;  /* 0x000000050c0c7207 */ /* 0x000fe20000000000 */
[----:B------:R-:W-:Y:S02]  /*2c40*/  IMAD.MOV.U32 R5, RZ, RZ, R10 ;  /* 0x000000ffff057224 */ /* 0x000fe400078e000a */
[C-C-:B------:R-:W-:Y:S01]  /*2c50*/  DSETP.MAX.AND P4, P5, R6.reuse, R10.reuse, PT ;  /* 0x0000000a0600722a */ /* 0x140fe20003d8f000 */
[----:B------:R-:W-:Y:S01]  /*2c60*/  IMAD.MOV.U32 R13, RZ, RZ, R11 ;  /* 0x000000ffff0d7224 */ /* 0x000fe200078e000b */
[----:B------:R-:W-:-:S04]  /*2c70*/  DSETP.MIN.AND P2, P3, R6, R10, PT ;  /* 0x0000000a0600722a */ /* 0x000fc80003b40000 */
[----:B------:R-:W-:Y:S02]  /*2c80*/  FSEL R27, R0, R13, P4 ;  /* 0x0000000d001b7208 */ /* 0x000fe40002000000 */
[----:B------:R-:W-:Y:S02]  /*2c90*/  MOV R0, R6 ;  /* 0x0000000600007202 */ /* 0x000fe40000000f00 */
[----:B------:R-:W-:Y:S01]  /*2ca0*/  SEL R24, R2, R10, P2 ;  /* 0x0000000a02187207 */ /* 0x000fe20001000000 */
[----:B------:R-:W-:Y:S01]  /*2cb0*/  IMAD.MOV.U32 R2, RZ, RZ, RZ ;  /* 0x000000ffff027224 */ /* 0x000fe200078e00ff */
[----:B------:R-:W-:Y:S01]  /*2cc0*/  SEL R4, R0, R5, P4 ;  /* 0x0000000500047207 */ /* 0x000fe20002000000 */
[----:B------:R-:W-:Y:S01]  /*2cd0*/  IMAD.MOV.U32 R0, RZ, RZ, R7 ;  /* 0x000000ffff007224 */ /* 0x000fe200078e0007 */
[----:B------:R-:W-:Y:S01]  /*2ce0*/  @P5 LOP3.LUT R27, R13, 0x80000, RZ, 0xfc, !PT ;  /* 0x000800000d1b5812 */ /* 0x000fe200078efcff */
[----:B------:R-:W-:Y:S01]  /*2cf0*/  IMAD.MOV.U32 R10, RZ, RZ, RZ ;  /* 0x000000ffff0a7224 */ /* 0x000fe200078e00ff */
[----:B------:R-:W-:-:S02]  /*2d00*/  DADD R6, R8, R6 ;  /* 0x0000000008067229 */ /* 0x000fc40000000006 */
[----:B------:R-:W-:Y:S01]  /*2d10*/  FSEL R25, R0, R13, P2 ;  /* 0x0000000d00197208 */ /* 0x000fe20001000000 */
[----:B------:R-:W-:Y:S01]  /*2d20*/  IMAD.MOV.U32 R5, RZ, RZ, R27 ;  /* 0x000000ffff057224 */ /* 0x000fe200078e001b */
[----:B------:R-:W-:Y:S01]  /*2d30*/  @P3 LOP3.LUT R25, R13, 0x80000, RZ, 0xfc, !PT ;  /* 0x000800000d193812 */ /* 0x000fe200078efcff */
[----:B------:R-:W-:-:S03]  /*2d40*/  IMAD.MOV.U32 R13, RZ, RZ, R9 ;  /* 0x000000ffff0d7224 */ /* 0x000fc600078e0009 */
[----:B------:R-:W-:Y:S02]  /*2d50*/  LOP3.LUT R0, R5, 0xffc00000, RZ, 0xc0, !PT ;  /* 0xffc0000005007812 */ /* 0x000fe400078ec0ff */
[----:B------:R-:W-:Y:S02]  /*2d60*/  FSEL R27, R2, R13, P0 ;  /* 0x0000000d021b7208 */ /* 0x000fe40000000000 */
[----:B------:R-:W-:Y:S02]  /*2d70*/  LOP3.LUT R11, R0, 0x7fd00000, RZ, 0x3c, !PT ;  /* 0x7fd00000000b7812 */ /* 0x000fe400078e3cff */
[----:B------:R-:W-:-:S04]  /*2d80*/  @P1 LOP3.LUT R27, R13, 0x80000, RZ, 0xfc, !PT ;  /* 0x000800000d1b1812 */ /* 0x000fc800078efcff */
[----:B------:R-:W-:Y:S01]  /*2d90*/  DMUL R24, R24, R10 ;  /* 0x0000000a18187228 */ /* 0x000fe20000000000 */
[----:B------:R-:W-:-:S06]  /*2da0*/  MOV R13, R27 ;  /* 0x0000001b000d7202 */ /* 0x000fcc0000000f00 */
[----:B------:R-:W-:Y:S02]  /*2db0*/  DMUL R12, R12, R10 ;  /* 0x0000000a0c0c7228 */ /* 0x000fe40000000000 */
[----:B------:R-:W-:Y:S02]  /*2dc0*/  DMUL R24, R24, R24 ;  /* 0x0000001818187228 */ /* 0x000fe40000000000 */
[----:B------:R-:W-:-:S06]  /*2dd0*/  DMUL R10, R4, R10 ;  /* 0x0000000a040a7228 */ /* 0x000fcc0000000000 */
[----:B------:R-:W-:Y:S01]  /*2de0*/  DFMA R24, R12, R12, R24 ;  /* 0x0000000c0c18722b */ /* 0x000fe20000000018 */
[----:B------:R-:W-:-:S07]  /*2df0*/  IMAD.U32 R12, RZ, RZ, UR6 ;  /* 0x00000006ff0c7e24 */ /* 0x000fce000f8e00ff */
        /* <DEDUP_REMOVED lines=9> */
[----:B------:R-:W-:Y:S01]  /*2e90*/  @P1 LOP3.LUT R29, R12, 0x80000, RZ, 0xfc, !PT ;  /* 0x000800000c1d1812 */ /* 0x000fe200078efcff */
[----:B------:R-:W-:Y:S01]  /*2ea0*/  HFMA2 R12, -RZ, RZ, 0, 0 ;  /* 0x00000000ff0c7431 */ /* 0x000fe200000001ff */
        /* <DEDUP_REMOVED lines=27> */
[----:B------:R-:W-:Y:S02]  /*3060*/  MOV R22, R8 ;  /* 0x0000000800167202 */ /* 0x000fe40000000f00 */
[----:B------:R-:W-:-:S07]  /*3070*/  MOV R2, 0x3090 ;  /* 0x0000309000027802 */ /* 0x000fce0000000f00 */
[----:B------:R-:W-:Y:S05]  /*3080*/  CALL.REL.NOINC `($__internal_2_$__cuda_sm3x_div_rn_noftz_f32_slowpath) ;  /* 0x0000001000287944 */ /* 0x000fea0003c00000 */
[----:B------:R-:W-:-:S07]  /*3090*/  IMAD.MOV.U32 R5, RZ, RZ, R0 ;  /* 0x000000ffff057224 */ /* 0x000fce00078e0000 */
.L_x_48:
[----:B------:R-:W-:Y:S05]  /*30a0*/  BSYNC.RECONVERGENT B3 ;  /* 0x0000000000037941 */ /* 0x000fea0003800200 */
.L_x_47:
        /* <DEDUP_REMOVED lines=14> */
.L_x_50:
[----:B------:R-:W-:Y:S05]  /*3190*/  BSYNC.RECONVERGENT B3 ;  /* 0x0000000000037941 */ /* 0x000fea0003800200 */
.L_x_49:
[----:B------:R0:W-:Y:S02]  /*31a0*/  STG.E desc[UR10][R14.64], R0 ;  /* 0x000000000e007986 */ /* 0x0001e4000c10190a */
.L_x_46:
[----:B------:R-:W-:Y:S05]  /*31b0*/  BSYNC.RECONVERGENT B2 ;  /* 0x0000000000027941 */ /* 0x000fea0003800200 */
.L_x_45:
[----:B------:R-:W1:Y:S08]  /*31c0*/  LDC.64 R12, c[0x0][0x390] ;  /* 0x0000e400ff0c7b82 */ /* 0x000e700000000a00 */
[----:B------:R-:W2:Y:S01]  /*31d0*/  LDC.64 R10, c[0x0][0x398] ;  /* 0x0000e600ff0a7b82 */ /* 0x000ea20000000a00 */
[----:B-1----:R-:W-:-:S05]  /*31e0*/  IMAD.WIDE.U32 R12, R3, 0x4, R12 ;  /* 0x00000004030c7825 */ /* 0x002fca00078e000c */
[----:B------:R-:W3:Y:S01]  /*31f0*/  LDG.E R23, desc[UR10][R12.64] ;  /* 0x0000000a0c177981 */ /* 0x000ee2000c1e1900 */
[----:B--2---:R-:W-:-:S05]  /*3200*/  IMAD.WIDE.U32 R10, R3, 0x4, R10 ;  /* 0x00000004030a7825 */ /* 0x004fca00078e000a */
[----:B------:R-:W2:Y:S01]  /*3210*/  LDG.E R24, desc[UR10][R10.64] ;  /* 0x0000000a0a187981 */ /* 0x000ea2000c1e1900 */
[----:B0-----:R-:W-:Y:S01]  /*3220*/  IMAD.MOV.U32 R0, RZ, RZ, RZ ;  /* 0x000000ffff007224 */ /* 0x001fe200078e00ff */
[----:B------:R-:W-:Y:S01]  /*3230*/  MOV R26, RZ ;  /* 0x000000ff001a7202 */ /* 0x000fe20000000f00 */
[----:B------:R-:W-:Y:S01]  /*3240*/  UMOV UR4, 0xffffffff ;  /* 0xffffffff00047882 */ /* 0x000fe20000000000 */
        /* <DEDUP_REMOVED lines=8> */
[----:B------:R-:W-:Y:S01]  /*32d0*/  FSEL R27, R0, R7, P0 ;  /* 0x00000007001b7208 */ /* 0x000fe20000000000 */
[----:B------:R-:W-:Y:S01]  /*32e0*/  IMAD.MOV.U32 R0, RZ, RZ, R9 ;  /* 0x000000ffff007224 */ /* 0x000fe200078e0009 */
[----:B------:R-:W-:Y:S01]  /*32f0*/  SEL R26, R26, R5, P0 ;  /* 0x000000051a1a7207 */ /* 0x000fe20000000000 */
[----:B------:R-:W-:Y:S01]  /*3300*/  DSETP.MIN.AND P0, P1, RZ, R8, PT ;  /* 0x00000008ff00722a */ /* 0x000fe20003900000 */
[----:B------:R-:W-:Y:S02]  /*3310*/  CS2R R4, SRZ ;  /* 0x0000000000047805 */ /* 0x000fe4000001ff00 */
[----:B-1----:R-:W-:Y:S01]  /*3320*/  MOV R2, R25 ;  /* 0x0000001900027202 */ /* 0x002fe20000000f00 */
[----:B------:R-:W-:Y:S01]  /*3330*/  IMAD.MOV.U32 R6, RZ, RZ, R26 ;  /* 0x000000ffff067224 */ /* 0x000fe200078e001a */
[----:B------:R-:W-:Y:S02]  /*3340*/  @P2 LOP3.LUT R27, R7, 0x80000, RZ, 0xfc, !PT ;  /* 0x00080000071b2812 */ /* 0x000fe400078efcff */
[----:B------:R-:W-:-:S03]  /*3350*/  FSEL R5, R5, R0, P0 ;  /* 0x0000000005057208 */ /* 0x000fc60000000000 */
[----:B------:R-:W-:Y:S01]  /*3360*/  IMAD.MOV.U32 R29, RZ, RZ, R27 ;  /* 0x000000ffff1d7224 */ /* 0x000fe200078e001b */
[----:B------:R-:W-:-:S03]  /*3370*/  DSETP.MIN.AND P2, P3, R24, R26, PT ;  /* 0x0000001a1800722a */ /* 0x000fc60003b40000 */
[----:B------:R-:W-:Y:S01]  /*3380*/  @P1 LOP3.LUT R5, R0, 0x80000, RZ, 0xfc, !PT ;  /* 0x0008000000051812 */ /* 0x000fe200078efcff */
[----:B------:R-:W-:Y:S01]  /*3390*/  DSETP.MAX.AND P1, P4, R24, R26, PT ;  /* 0x0000001a1800722a */ /* 0x000fe20003c2f000 */
[----:B------:R-:W-:Y:S01]  /*33a0*/  IMAD.MOV.U32 R0, RZ, RZ, R26 ;  /* 0x000000ffff007224 */ /* 0x000fe200078e001a */
[----:B------:R-:W-:Y:S01]  /*33b0*/  FSEL R7, R2, R29, P2 ;  /* 0x0000001d02077208 */ /* 0x000fe20001000000 */
[----:B------:R-:W-:-:S07]  /*33c0*/  IMAD.MOV.U32 R26, RZ, RZ, RZ ;  /* 0x000000ffff1a7224 */ /* 0x000fce00078e00ff */
[----:B------:R-:W-:Y:S02]  /*33d0*/  @P3 LOP3.LUT R7, R29, 0x80000, RZ, 0xfc, !PT ;  /* 0x000800001d073812 */ /* 0x000fe400078efcff */
[----:B------:R-:W-:Y:S01]  /*33e0*/  MOV R29, R8 ;  /* 0x00000008001d7202 */ /* 0x000fe20000000f00 */
[----:B------:R-:W-:-:S03]  /*33f0*/  DADD R8, R8, R24 ;  /* 0x0000000008087229 */ /* 0x000fc60000000018 */
[----:B------:R-:W-:Y:S01]  /*3400*/  SEL R4, R4, R29, P0 ;  /* 0x0000001d04047207 */ /* 0x000fe20000000000 */
[----:B------:R-:W-:Y:S01]  /*3410*/  IMAD.MOV.U32 R29, RZ, RZ, R24 ;  /* 0x000000ffff1d7224 */ /* 0x000fe200078e0018 */
[----:B------:R-:W-:-:S04]  /*3420*/  SEL R24, R24, R0, P1 ;  /* 0x0000000018187207 */ /* 0x000fc80000800000 */
[----:B------:R-:W-:Y:S02]  /*3430*/  SEL R6, R29, R6, P2 ;  /* 0x000000061d067207 */ /* 0x000fe40001000000 */
[----:B------:R-:W-:Y:S02]  /*3440*/  FSEL R29, R2, R27, P1 ;  /* 0x0000001b021d7208 */ /* 0x000fe40000800000 */
[----:B------:R-:W-:-:S05]  /*3450*/  @P4 LOP3.LUT R29, R27, 0x80000, RZ, 0xfc, !PT ;  /* 0x000800001b1d4812 */ /* 0x000fca00078efcff */
[----:B------:R-:W-:-:S05]  /*3460*/  IMAD.MOV.U32 R25, RZ, RZ, R29 ;  /* 0x000000ffff197224 */ /* 0x000fca00078e001d */
[----:B------:R-:W-:-:S04]  /*3470*/  LOP3.LUT R0, R25, 0xffc00000, RZ, 0xc0, !PT ;  /* 0xffc0000019007812 */ /* 0x000fc800078ec0ff */
[----:B------:R-:W-:-:S06]  /*3480*/  LOP3.LUT R27, R0, 0x7fd00000, RZ, 0x3c, !PT ;  /* 0x7fd00000001b7812 */ /* 0x000fcc00078e3cff */
[-C--:B------:R-:W-:Y:S02]  /*3490*/  DMUL R6, R6, R26.reuse ;  /* 0x0000001a06067228 */ /* 0x080fe40000000000 */
[-C--:B------:R-:W-:Y:S02]  /*34a0*/  DMUL R4, R4, R26.reuse ;  /* 0x0000001a04047228 */ /* 0x080fe40000000000 */
[----:B------:R-:W-:-:S04]  /*34b0*/  DMUL R26, R24, R26 ;  /* 0x0000001a181a7228 */ /* 0x000fc80000000000 */
[----:B------:R-:W-:-:S08]  /*34c0*/  DMUL R6, R6, R6 ;  /* 0x0000000606067228 */ /* 0x000fd00000000000 */
[----:B------:R-:W-:Y:S01]  /*34d0*/  DFMA R6, R4, R4, R6 ;  /* 0x000000040406722b */ /* 0x000fe20000000006 */
[----:B------:R-:W-:-:S07]  /*34e0*/  MOV R4, UR6 ;  /* 0x0000000600047c02 */ /* 0x000fce0008000f00 */
[----:B------:R-:W-:-:S08]  /*34f0*/  DFMA R28, R26, R26, R6 ;  /* 0x0000001a1a1c722b */ /* 0x000fd00000000006 */
[----:B------:R-:W-:Y:S02]  /*3500*/  DSETP.MIN.AND P0, P1, R28, UR4, PT ;  /* 0x000000041c007e2a */ /* 0x000fe4000b900000 */
[----:B------:R-:W-:-:S05]  /*3510*/  IMAD.MOV.U32 R2, RZ, RZ, R29 ;  /* 0x000000ffff027224 */ /* 0x000fca00078e001d */
[----:B------:R-:W-:Y:S01]  /*3520*/  FSEL R27, R2, UR6, P0 ;  /* 0x00000006021b7c08 */ /* 0x000fe20008000000 */
[----:B------:R-:W-:-:S05]  /*3530*/  IMAD.MOV.U32 R2, RZ, RZ, R28 ;  /* 0x000000ffff027224 */ /* 0x000fca00078e001c */
[----:B------:R-:W-:Y:S01]  /*3540*/  SEL R26, R2, UR4, P0 ;  /* 0x00000004021a7c07 */ /* 0x000fe20008000000 */
[----:B------:R-:W-:Y:S01]  /*3550*/  DSETP.GT.AND P0, PT, R8, R24, PT ;  /* 0x000000180800722a */ /* 0x000fe20003f04000 */
[----:B------:R-:W-:Y:S01]  /*3560*/  @P1 LOP3.LUT R27, R4, 0x80000, RZ, 0xfc, !PT ;  /* 0x00080000041b1812 */ /* 0x000fe200078efcff */
[----:B------:R-:W-:Y:S01]  /*3570*/  IMAD.MOV.U32 R4, RZ, RZ, RZ ;  /* 0x000000ffff047224 */ /* 0x000fe200078e00ff */
[----:B------:R-:W-:Y:S02]  /*3580*/  ISETP.GE.U32.AND P1, PT, R25, 0x7ff00000, PT ;  /* 0x7ff000001900780c */ /* 0x000fe40003f26070 */
[----:B------:R-:W0:Y:S03]  /*3590*/  MUFU.RSQ64H R5, R27 ;  /* 0x0000001b00057308 */ /* 0x000e260000001c00 */
[----:B0-----:R-:W-:-:S08]  /*35a0*/  DMUL R6, R4, R4 ;  /* 0x0000000404067228 */ /* 0x001fd00000000000 */
[----:B------:R-:W-:Y:S01]  /*35b0*/  DFMA R6, R26, -R6, 1 ;  /* 0x3ff000001a06742b */ /* 0x000fe20000000806 */
[----:B------:R-:W-:Y:S01]  /*35c0*/  MOV R26, 0x0 ;  /* 0x00000000001a7802 */ /* 0x000fe20000000f00 */
[----:B------:R-:W-:-:S06]  /*35d0*/  IMAD.MOV.U32 R27, RZ, RZ, 0x3fd80000 ;  /* 0x3fd80000ff1b7424 */ /* 0x000fcc00078e00ff */
[----:B------:R-:W-:Y:S02]  /*35e0*/  DFMA R26, R6, R26, 0.5 ;  /* 0x3fe00000061a742b */ /* 0x000fe4000000001a */
[----:B------:R-:W-:-:S08]  /*35f0*/  DMUL R6, R4, R6 ;  /* 0x0000000604067228 */ /* 0x000fd00000000000 */
[----:B------:R-:W-:Y:S01]  /*3600*/  DFMA R6, R26, R6, R4 ;  /* 0x000000061a06722b */ /* 0x000fe20000000004 */
[----:B------:R-:W-:-:S07]  /*3610*/  LOP3.LUT R5, R0, 0x100000, RZ, 0xfc, !PT ;  /* 0x0010000000057812 */ /* 0x000fce00078efcff */
[----:B------:R-:W-:-:S08]  /*3620*/  DMUL R6, R28, R6 ;  /* 0x000000061c067228 */ /* 0x000fd00000000000 */
        /* <DEDUP_REMOVED lines=21> */
.L_x_54:
[----:B------:R-:W-:Y:S05]  /*3780*/  BSYNC.RECONVERGENT B3 ;  /* 0x0000000000037941 */ /* 0x000fea0003800200 */
.L_x_53:
        /* <DEDUP_REMOVED lines=11> */
[----:B------:R-:W-:Y:S02]  /*3840*/  MOV R22, R8 ;  /* 0x0000000800167202 */ /* 0x000fe40000000f00 */
[----:B------:R-:W-:-:S07]  /*3850*/  MOV R2, 0x3870 ;  /* 0x0000387000027802 */ /* 0x000fce0000000f00 */
[----:B------:R-:W-:Y:S05]  /*3860*/  CALL.REL.NOINC `($__internal_2_$__cuda_sm3x_div_rn_noftz_f32_slowpath) ;  /* 0x0000000800307944 */ /* 0x000fea0003c00000 */
.L_x_56:
[----:B------:R-:W-:Y:S05]  /*3870*/  BSYNC.RECONVERGENT B3 ;  /* 0x0000000000037941 */ /* 0x000fea0003800200 */
.L_x_55:
[----:B------:R0:W-:Y:S04]  /*3880*/  STG.E desc[UR10][R10.64], R0 ;  /* 0x000000000a007986 */ /* 0x0001e8000c10190a */
[----:B------:R0:W5:Y:S02]  /*3890*/  LDG.E R23, desc[UR10][R12.64] ;  /* 0x0000000a0c177981 */ /* 0x000164000c1e1900 */
.L_x_52:
[----:B------:R-:W-:Y:S05]  /*38a0*/  BSYNC.RECONVERGENT B2 ;  /* 0x0000000000027941 */ /* 0x000fea0003800200 */
.L_x_51:
[----:B------:R-:W1:Y:S01]  /*38b0*/  LDC.64 R6, c[0x0][0x3c0] ;  /* 0x0000f000ff067b82 */ /* 0x000e620000000a00 */
[----:B------:R-:W2:Y:S04]  /*38c0*/  LDG.E R20, desc[UR10][R20.64] ;  /* 0x0000000a14147981 */ /* 0x000ea8000c1e1900 */
[----:B------:R-:W3:Y:S03]  /*38d0*/  LDG.E R16, desc[UR10][R16.64] ;  /* 0x0000000a10107981 */ /* 0x000ee6000c1e1900 */
[----:B------:R-:W4:Y:S01]  /*38e0*/  LDC.64 R4, c[0x0][0x3c8] ;  /* 0x0000f200ff047b82 */ /* 0x000f220000000a00 */
[----:B-1----:R-:W-:-:S05]  /*38f0*/  IMAD.WIDE.U32 R6, R3, 0x4, R6 ;  /* 0x0000000403067825 */ /* 0x002fca00078e0006 */
[----:B0-----:R-:W3:Y:S01]  /*3900*/  LDG.E R0, desc[UR10][R6.64] ;  /* 0x0000000a06007981 */ /* 0x001ee2000c1e1900 */
[----:B----4-:R-:W-:-:S04]  /*3910*/  IMAD.WIDE.U32 R4, R3, 0x4, R4 ;  /* 0x0000000403047825 */ /* 0x010fc800078e0004 */
[----:B--2--5:R-:W-:-:S04]  /*3920*/  FADD R23, R20, R23 ;  /* 0x0000001714177221 */ /* 0x024fc80000000000 */
[----:B---3--:R-:W-:-:S04]  /*3930*/  FADD R23, R23, R16 ;  /* 0x0000001017177221 */ /* 0x008fc80000000000 */
[----:B------:R-:W-:-:S05]  /*3940*/  FADD R23, R23, R0 ;  /* 0x0000000017177221 */ /* 0x000fca0000000000 */
[----:B------:R-:W-:Y:S04]  /*3950*/  STG.E desc[UR10][R6.64], R23 ;  /* 0x0000001706007986 */ /* 0x000fe8000c10190a */
[----:B------:R-:W2:Y:S04]  /*3960*/  LDG.E R18, desc[UR10][R18.64] ;  /* 0x0000000a12127981 */ /* 0x000ea8000c1e1900 */
[----:B------:R-:W2:Y:S04]  /*3970*/  LDG.E R11, desc[UR10][R10.64] ;  /* 0x0000000a0a0b7981 */ /* 0x000ea8000c1e1900 */
[----:B------:R-:W3:Y:S04]  /*3980*/  LDG.E R15, desc[UR10][R14.64] ;  /* 0x0000000a0e0f7981 */ /* 0x000ee8000c1e1900 */
[----:B------:R-:W4:Y:S01]  /*3990*/  LDG.E R3, desc[UR10][R4.64] ;  /* 0x0000000a04037981 */ /* 0x000f22000c1e1900 */
[----:B--2---:R-:W-:-:S04]  /*39a0*/  FADD R0, R18, R11 ;  /* 0x0000000b12007221 */ /* 0x004fc80000000000 */
[----:B---3--:R-:W-:-:S04]  /*39b0*/  FADD R0, R0, R15 ;  /* 0x0000000f00007221 */ /* 0x008fc80000000000 */
[----:B----4-:R-:W-:-:S05]  /*39c0*/  FADD R3, R0, R3 ;  /* 0x0000000300037221 */ /* 0x010fca0000000000 */
[----:B------:R-:W-:Y:S01]  /*39d0*/  STG.E desc[UR10][R4.64], R3 ;  /* 0x0000000304007986 */ /* 0x000fe2000c10190a */
[----:B------:R-:W-:Y:S05]  /*39e0*/  EXIT ;  /* 0x000000000000794d */ /* 0x000fea0003800000 */
        .weak           $__internal_0_$__cuda_sm20_div_rn_f64_full
        .type           $__internal_0_$__cuda_sm20_div_rn_f64_full,@function
        .size           $__internal_0_$__cuda_sm20_div_rn_f64_full,($__internal_1_$__cuda_sm20_sqrt_rn_f32_slowpath - $__internal_0_$__cuda_sm20_div_rn_f64_full)
$__internal_0_$__cuda_sm20_div_rn_f64_full:
[C---:B------:R-:W-:Y:S01]  /*39f0*/  FSETP.GEU.AND P0, PT, |R11|.reuse, 1.469367938527859385e-39, PT ;  /* 0x001000000b00780b */ /* 0x040fe20003f0e200 */
[--C-:B------:R-:W-:Y:S01]  /*3a00*/  IMAD.MOV.U32 R10, RZ, RZ, R14.reuse ;  /* 0x000000ffff0a7224 */ /* 0x100fe200078e000e */
[----:B------:R-:W-:Y:S01]  /*3a10*/  LOP3.LUT R6, R11, 0x800fffff, RZ, 0xc0, !PT ;  /* 0x800fffff0b067812 */ /* 0x000fe200078ec0ff */
[----:B------:R-:W-:Y:S01]  /*3a20*/  IMAD.MOV.U32 R24, RZ, RZ, 0x1ca00000 ;  /* 0x1ca00000ff187424 */ /* 0x000fe200078e00ff */
[----:B------:R-:W-:Y:S01]  /*3a30*/  MOV R15, R16 ;  /* 0x00000010000f7202 */ /* 0x000fe20000000f00 */
[----:B------:R-:W-:Y:S01]  /*3a40*/  IMAD.MOV.U32 R16, RZ, RZ, 0x1 ;  /* 0x00000001ff107424 */ /* 0x000fe200078e00ff */
[----:B------:R-:W-:Y:S01]  /*3a50*/  LOP3.LUT R7, R6, 0x3ff00000, RZ, 0xfc, !PT ;  /* 0x3ff0000006077812 */ /* 0x000fe200078efcff */
[----:B------:R-:W-:Y:S01]  /*3a60*/  IMAD.MOV.U32 R6, RZ, RZ, R14 ;  /* 0x000000ffff067224 */ /* 0x000fe200078e000e */
[C---:B------:R-:W-:Y:S01]  /*3a70*/  FSETP.GEU.AND P2, PT, |R15|.reuse, 1.469367938527859385e-39, PT ;  /* 0x001000000f00780b */ /* 0x040fe20003f4e200 */
[----:B------:R-:W-:Y:S01]  /*3a80*/  IMAD.MOV.U32 R14, RZ, RZ, R13 ;  /* 0x000000ffff0e7224 */ /* 0x000fe200078e000d */
[----:B------:R-:W-:Y:S01]  /*3a90*/  LOP3.LUT R13, R15, 0x7ff00000, RZ, 0xc0, !PT ;  /* 0x7ff000000f0d7812 */ /* 0x000fe200078ec0ff */
[----:B------:R-:W-:Y:S01]  /*3aa0*/  BSSY.RECONVERGENT B1, `(.L_x_57) ;  /* 0x000004f000017945 */ /* 0x000fe20003800200 */
[----:B------:R-:W-:Y:S01]  /*3ab0*/  LOP3.LUT R26, R11, 0x7ff00000, RZ, 0xc0, !PT ;  /* 0x7ff000000b1a7812 */ /* 0x000fe200078ec0ff */
[----:B------:R-:W-:-:S02]  /*3ac0*/  @!P0 DMUL R6, R10, 8.98846567431157953865e+307 ;  /* 0x7fe000000a068828 */ /* 0x000fc40000000000 */
[----:B------:R-:W-:Y:S01]  /*3ad0*/  IMAD.MOV.U32 R25, RZ, RZ, R13 ;  /* 0x000000ffff197224 */ /* 0x000fe200078e000d */
[----:B------:R-:W-:-:S03]  /*3ae0*/  ISETP.GE.U32.AND P1, PT, R13, R26, PT ;  /* 0x0000001a0d00720c */ /* 0x000fc60003f26070 */
[----:B------:R-:W0:Y:S02]  /*3af0*/  MUFU.RCP64H R17, R7 ;  /* 0x0000000700117308 */ /* 0x000e240000001800 */
[----:B------:R-:W-:Y:S02]  /*3b00*/  @!P2 LOP3.LUT R20, R11, 0x7ff00000, RZ, 0xc0, !PT ;  /* 0x7ff000000b14a812 */ /* 0x000fe400078ec0ff */
[----:B------:R-:W-:Y:S02]  /*3b10*/  @!P0 LOP3.LUT R26, R7, 0x7ff00000, RZ, 0xc0, !PT ;  /* 0x7ff00000071a8812 */ /* 0x000fe400078ec0ff */
[----:B------:R-:W-:-:S04]  /*3b20*/  @!P2 ISETP.GE.U32.AND P3, PT, R13, R20, PT ;  /* 0x000000140d00a20c */ /* 0x000fc80003f66070 */
[----:B------:R-:W-:-:S04]  /*3b30*/  @!P2 SEL R21, R24, 0x63400000, !P3 ;  /* 0x634000001815a807 */ /* 0x000fc80005800000 */
[----:B------:R-:W-:Y:S01]  /*3b40*/  @!P2 LOP3.LUT R22, R21, 0x80000000, R15, 0xf8, !PT ;  /* 0x800000001516a812 */ /* 0x000fe200078ef80f */
[----:B0-----:R-:W-:-:S03]  /*3b50*/  DFMA R18, R16, -R6, 1 ;  /* 0x3ff000001012742b */ /* 0x001fc60000000806 */
[----:B------:R-:W-:Y:S02]  /*3b60*/  @!P2 LOP3.LUT R23, R22, 0x100000, RZ, 0xfc, !PT ;  /* 0x001000001617a812 */ /* 0x000fe400078efcff */
[----:B------:R-:W-:-:S03]  /*3b70*/  @!P2 MOV R22, RZ ;  /* 0x000000ff0016a202 */ /* 0x000fc60000000f00 */
[----:B------:R-:W-:-:S08]  /*3b80*/  DFMA R18, R18, R18, R18 ;  /* 0x000000121212722b */ /* 0x000fd00000000012 */
[----:B------:R-:W-:Y:S01]  /*3b90*/  DFMA R18, R16, R18, R16 ;  /* 0x000000121012722b */ /* 0x000fe20000000010 */
[----:B------:R-:W-:Y:S01]  /*3ba0*/  SEL R17, R24, 0x63400000, !P1 ;  /* 0x6340000018117807 */ /* 0x000fe20004800000 */
[----:B------:R-:W-:-:S03]  /*3bb0*/  IMAD.MOV.U32 R16, RZ, RZ, R14 ;  /* 0x000000ffff107224 */ /* 0x000fc600078e000e */
[----:B------:R-:W-:-:S03]  /*3bc0*/  LOP3.LUT R17, R17, 0x800fffff, R15, 0xf8, !PT ;  /* 0x800fffff11117812 */ /* 0x000fc600078ef80f */
[----:B------:R-:W-:-:S03]  /*3bd0*/  DFMA R20, R18, -R6, 1 ;  /* 0x3ff000001214742b */ /* 0x000fc60000000806 */
[----:B------:R-:W-:-:S05]  /*3be0*/  @!P2 DFMA R16, R16, 2, -R22 ;  /* 0x400000001010a82b */ /* 0x000fca0000000816 */
[----:B------:R-:W-:-:S05]  /*3bf0*/  DFMA R18, R18, R20, R18 ;  /* 0x000000141212722b */ /* 0x000fca0000000012 */
[----:B------:R-:W-:-:S03]  /*3c00*/  @!P2 LOP3.LUT R25, R17, 0x7ff00000, RZ, 0xc0, !PT ;  /* 0x7ff000001119a812 */ /* 0x000fc600078ec0ff */
[----:B------:R-:W-:Y:S02]  /*3c10*/  DMUL R20, R18, R16 ;  /* 0x0000001012147228 */ /* 0x000fe40000000000 */
[----:B------:R-:W-:-:S05]  /*3c20*/  VIADD R27, R25, 0xffffffff ;  /* 0xffffffff191b7836 */ /* 0x000fca0000000000 */
[----:B------:R-:W-:Y:S01]  /*3c30*/  ISETP.GT.U32.AND P0, PT, R27, 0x7feffffe, PT ;  /* 0x7feffffe1b00780c */ /* 0x000fe20003f04070 */
[----:B------:R-:W-:Y:S01]  /*3c40*/  DFMA R22, R20, -R6, R16 ;  /* 0x800000061416722b */ /* 0x000fe20000000010 */
[----:B------:R-:W-:-:S04]  /*3c50*/  IADD3 R27, PT, PT, R26, -0x1, RZ ;  /* 0xffffffff1a1b7810 */ /* 0x000fc80007ffe0ff */
[----:B------:R-:W-:-:S03]  /*3c60*/  ISETP.GT.U32.OR P0, PT, R27, 0x7feffffe, P0 ;  /* 0x7feffffe1b00780c */ /* 0x000fc60000704470 */
[----:B------:R-:W-:-:S10]  /*3c70*/  DFMA R22, R18, R22, R20 ;  /* 0x000000161216722b */ /* 0x000fd40000000014 */
[----:B------:R-:W-:Y:S05]  /*3c80*/  @P0 BRA `(.L_x_58) ;  /* 0x00000000006c0947 */ /* 0x000fea0003800000 */
[----:B------:R-:W-:-:S04]  /*3c90*/  LOP3.LUT R18, R11, 0x7ff00000, RZ, 0xc0, !PT ;  /* 0x7ff000000b127812 */ /* 0x000fc800078ec0ff */
[CC--:B------:R-:W-:Y:S02]  /*3ca0*/  VIADDMNMX R14, R13.reuse, -R18.reuse, 0xb9600000, !PT ;  /* 0xb96000000d0e7446 */ /* 0x0c0fe40007800912 */
[----:B------:R-:W-:Y:S02]  /*3cb0*/  ISETP.GE.U32.AND P0, PT, R13, R18, PT ;  /* 0x000000120d00720c */ /* 0x000fe40003f06070 */
[----:B------:R-:W-:Y:S02]  /*3cc0*/  VIMNMX R13, PT, PT, R14, 0x46a00000, PT ;  /* 0x46a000000e0d7848 */ /* 0x000fe40003fe0100 */
[----:B------:R-:W-:Y:S02]  /*3cd0*/  SEL R24, R24, 0x63400000, !P0 ;  /* 0x6340000018187807 */ /* 0x000fe40004000000 */
[----:B------:R-:W-:-:S03]  /*3ce0*/  MOV R14, RZ ;  /* 0x000000ff000e7202 */ /* 0x000fc60000000f00 */
[----:B------:R-:W-:-:S04]  /*3cf0*/  IMAD.IADD R13, R13, 0x1, -R24 ;  /* 0x000000010d0d7824 */ /* 0x000fc800078e0a18 */
[----:B------:R-:W-:-:S06]  /*3d00*/  VIADD R15, R13, 0x7fe00000 ;  /* 0x7fe000000d0f7836 */ /* 0x000fcc0000000000 */
[----:B------:R-:W-:-:S10]  /*3d10*/  DMUL R18, R22, R14 ;  /* 0x0000000e16127228 */ /* 0x000fd40000000000 */
[----:B------:R-:W-:-:S13]  /*3d20*/  FSETP.GTU.AND P0, PT, |R19|, 1.469367938527859385e-39, PT ;  /* 0x001000001300780b */ /* 0x000fda0003f0c200 */
[----:B------:R-:W-:Y:S05]  /*3d30*/  @P0 BRA `(.L_x_59) ;  /* 0x0000000000940947 */ /* 0x000fea0003800000 */
[----:B------:R-:W-:Y:S01]  /*3d40*/  DFMA R6, R22, -R6, R16 ;  /* 0x800000061606722b */ /* 0x000fe20000000010 */
[----:B------:R-:W-:-:S09]  /*3d50*/  IMAD.MOV.U32 R14, RZ, RZ, RZ ;  /* 0x000000ffff0e7224 */ /* 0x000fd200078e00ff */
[C---:B------:R-:W-:Y:S02]  /*3d60*/  FSETP.NEU.AND P0, PT, R7.reuse, RZ, PT ;  /* 0x000000ff0700720b */ /* 0x040fe40003f0d000 */
[----:B------:R-:W-:-:S04]  /*3d70*/  LOP3.LUT R11, R7, 0x80000000, R11, 0x48, !PT ;  /* 0x80000000070b7812 */ /* 0x000fc800078e480b */
[----:B------:R-:W-:-:S07]  /*3d80*/  LOP3.LUT R15, R11, R15, RZ, 0xfc, !PT ;  /* 0x0000000f0b0f7212 */ /* 0x000fce00078efcff */
[----:B------:R-:W-:Y:S05]  /*3d90*/  @!P0 BRA `(.L_x_59) ;  /* 0x00000000007c8947 */ /* 0x000fea0003800000 */
[----:B------:R-:W-:Y:S01]  /*3da0*/  IMAD.MOV R7, RZ, RZ, -R13 ;  /* 0x000000ffff077224 */ /* 0x000fe200078e0a0d */
[----:B------:R-:W-:Y:S01]  /*3db0*/  MOV R6, RZ ;  /* 0x000000ff00067202 */ /* 0x000fe20000000f00 */
[----:B------:R-:W-:Y:S01]  /*3dc0*/  DMUL.RP R14, R22, R14 ;  /* 0x0000000e160e7228 */ /* 0x000fe20000008000 */
[----:B------:R-:W-:-:S04]  /*3dd0*/  IADD3 R13, PT, PT, -R13, -0x43300000, RZ ;  /* 0xbcd000000d0d7810 */ /* 0x000fc80007ffe1ff */
[----:B------:R-:W-:-:S05]  /*3de0*/  DFMA R6, R18, -R6, R22 ;  /* 0x800000061206722b */ /* 0x000fca0000000016 */
[----:B------:R-:W-:-:S05]  /*3df0*/  LOP3.LUT R11, R15, R11, RZ, 0x3c, !PT ;  /* 0x0000000b0f0b7212 */ /* 0x000fca00078e3cff */
[----:B------:R-:W-:-:S04]  /*3e00*/  FSETP.NEU.AND P0, PT, |R7|, R13, PT ;  /* 0x0000000d0700720b */ /* 0x000fc80003f0d200 */
[----:B------:R-:W-:Y:S02]  /*3e10*/  FSEL R18, R14, R18, !P0 ;  /* 0x000000120e127208 */ /* 0x000fe40004000000 */
[----:B------:R-:W-:Y:S01]  /*3e20*/  FSEL R19, R11, R19, !P0 ;  /* 0x000000130b137208 */ /* 0x000fe20004000000 */
[----:B------:R-:W-:Y:S06]  /*3e30*/  BRA `(.L_x_59) ;  /* 0x0000000000547947 */ /* 0x000fec0003800000 */
.L_x_58:
[----:B------:R-:W-:-:S14]  /*3e40*/  DSETP.NAN.AND P0, PT, R14, R14, PT ;  /* 0x0000000e0e00722a */ /* 0x000fdc0003f08000 */
[----:B------:R-:W-:Y:S05]  /*3e50*/  @P0 BRA `(.L_x_60) ;  /* 0x0000000000440947 */ /* 0x000fea0003800000 */
[----:B------:R-:W-:-:S14]  /*3e60*/  DSETP.NAN.AND P0, PT, R10, R10, PT ;  /* 0x0000000a0a00722a */ /* 0x000fdc0003f08000 */
[----:B------:R-:W-:Y:S05]  /*3e70*/  @P0 BRA `(.L_x_61) ;  /* 0x0000000000300947 */ /* 0x000fea0003800000 */
[----:B------:R-:W-:Y:S01]  /*3e80*/  ISETP.NE.AND P0, PT, R25, R26, PT ;  /* 0x0000001a1900720c */ /* 0x000fe20003f05270 */
[----:B------:R-:W-:Y:S02]  /*3e90*/  IMAD.MOV.U32 R18, RZ, RZ, 0x0 ;  /* 0x00000000ff127424 */ /* 0x000fe400078e00ff */
[----:B------:R-:W-:-:S10]  /*3ea0*/  IMAD.MOV.U32 R19, RZ, RZ, -0x80000 ;  /* 0xfff80000ff137424 */ /* 0x000fd400078e00ff */
[----:B------:R-:W-:Y:S05]  /*3eb0*/  @!P0 BRA `(.L_x_59) ;  /* 0x0000000000348947 */ /* 0x000fea0003800000 */
[----:B------:R-:W-:Y:S02]  /*3ec0*/  ISETP.NE.AND P0, PT, R25, 0x7ff00000, PT ;  /* 0x7ff000001900780c */ /* 0x000fe40003f05270 */
[----:B------:R-:W-:Y:S02]  /*3ed0*/  LOP3.LUT R19, R15, 0x80000000, R11, 0x48, !PT ;  /* 0x800000000f137812 */ /* 0x000fe400078e480b */
[----:B------:R-:W-:-:S13]  /*3ee0*/  ISETP.EQ.OR P0, PT, R26, RZ, !P0 ;  /* 0x000000ff1a00720c */ /* 0x000fda0004702670 */
[----:B------:R-:W-:Y:S02]  /*3ef0*/  @P0 LOP3.LUT R6, R19, 0x7ff00000, RZ, 0xfc, !PT ;  /* 0x7ff0000013060812 */ /* 0x000fe400078efcff */
[----:B------:R-:W-:Y:S01]  /*3f00*/  @!P0 MOV R18, RZ ;  /* 0x000000ff00128202 */ /* 0x000fe20000000f00 */
[----:B------:R-:W-:Y:S02]  /*3f10*/  @P0 IMAD.MOV.U32 R18, RZ, RZ, RZ ;  /* 0x000000ffff120224 */ /* 0x000fe400078e00ff */
[----:B------:R-:W-:Y:S01]  /*3f20*/  @P0 IMAD.MOV.U32 R19, RZ, RZ, R6 ;  /* 0x000000ffff130224 */ /* 0x000fe200078e0006 */
[----:B------:R-:W-:Y:S06]  /*3f30*/  BRA `(.L_x_59) ;  /* 0x0000000000147947 */ /* 0x000fec0003800000 */
.L_x_61:
[----:B------:R-:W-:Y:S02]  /*3f40*/  LOP3.LUT R19, R11, 0x80000, RZ, 0xfc, !PT ;  /* 0x000800000b137812 */ /* 0x000fe400078efcff */
[----:B------:R-:W-:Y:S01]  /*3f50*/  MOV R18, R10 ;  /* 0x0000000a00127202 */ /* 0x000fe20000000f00 */
[----:B------:R-:W-:Y:S06]  /*3f60*/  BRA `(.L_x_59) ;  /* 0x0000000000087947 */ /* 0x000fec0003800000 */
.L_x_60:
[----:B------:R-:W-:Y:S01]  /*3f70*/  LOP3.LUT R19, R15, 0x80000, RZ, 0xfc, !PT ;  /* 0x000800000f137812 */ /* 0x000fe200078efcff */
[----:B------:R-:W-:-:S07]  /*3f80*/  IMAD.MOV.U32 R18, RZ, RZ, R14 ;  /* 0x000000ffff127224 */ /* 0x000fce00078e000e */
.L_x_59:
[----:B------:R-:W-:Y:S05]  /*3f90*/  BSYNC.RECONVERGENT B1 ;  /* 0x0000000000017941 */ /* 0x000fea0003800200 */
.L_x_57:
[----:B------:R-:W-:Y:S02]  /*3fa0*/  HFMA2 R7, -RZ, RZ, 0, 0 ;  /* 0x00000000ff077431 */ /* 0x000fe400000001ff */
[----:B------:R-:W-:-:S04]  /*3fb0*/  IMAD.MOV.U32 R6, RZ, RZ, R0 ;  /* 0x000000ffff067224 */ /* 0x000fc800078e0000 */
[----:B------:R-:W-:Y:S05]  /*3fc0*/  RET.REL.NODEC R6 `(_Z12flock_kernalPfS_S_S_S_S_S_S_S_S_i) ;  /* 0xffffffc0060c7950 */ /* 0x000fea0003c3ffff */
        .weak           $__internal_1_$__cuda_sm20_sqrt_rn_f32_slowpath
        .type           $__internal_1_$__cuda_sm20_sqrt_rn_f32_slowpath,@function
        .size           $__internal_1_$__cuda_sm20_sqrt_rn_f32_slowpath,($__internal_2_$__cuda_sm3x_div_rn_noftz_f32_slowpath - $__internal_1_$__cuda_sm20_sqrt_rn_f32_slowpath)
$__internal_1_$__cuda_sm20_sqrt_rn_f32_slowpath:
[----:B------:R-:W-:-:S13]  /*3fd0*/  LOP3.LUT P0, RZ, R0, 0x7fffffff, RZ, 0xc0, !PT ;  /* 0x7fffffff00ff7812 */ /* 0x000fda000780c0ff */
[----:B------:R-:W-:Y:S01]  /*3fe0*/  @!P0 IMAD.MOV.U32 R7, RZ, RZ, R0 ;  /* 0x000000ffff078224 */ /* 0x000fe200078e0000 */
[----:B------:R-:W-:Y:S06]  /*3ff0*/  @!P0 BRA `(.L_x_62) ;  /* 0x0000000000408947 */ /* 0x000fec0003800000 */
[----:B------:R-:W-:-:S13]  /*4000*/  FSETP.GEU.FTZ.AND P0, PT, R0, RZ, PT ;  /* 0x000000ff0000720b */ /* 0x000fda0003f1e000 */
[----:B------:R-:W-:Y:S01]  /*4010*/  @!P0 IMAD.MOV.U32 R7, RZ, RZ, 0x7fffffff ;  /* 0x7fffffffff078424 */ /* 0x000fe200078e00ff */
[----:B------:R-:W-:Y:S06]  /*4020*/  @!P0 BRA `(.L_x_62) ;  /* 0x0000000000348947 */ /* 0x000fec0003800000 */
[----:B------:R-:W-:-:S13]  /*4030*/  FSETP.GTU.FTZ.AND P0, PT, |R0|, +INF , PT ;  /* 0x7f8000000000780b */ /* 0x000fda0003f1c200 */
[----:B------:R-:W-:Y:S01]  /*4040*/  @P0 FADD.FTZ R7, R0, 1 ;  /* 0x3f80000000070421 */ /* 0x000fe20000010000 */
[----:B------:R-:W-:Y:S06]  /*4050*/  @P0 BRA `(.L_x_62) ;  /* 0x0000000000280947 */ /* 0x000fec0003800000 */
[----:B------:R-:W-:-:S13]  /*4060*/  FSETP.NEU.FTZ.AND P0, PT, |R0|, +INF , PT ;  /* 0x7f8000000000780b */ /* 0x000fda0003f1d200 */
[----:B------:R-:W-:-:S04]  /*4070*/  @P0 FFMA R13, R0, 1.84467440737095516160e+19, RZ ;  /* 0x5f800000000d0823 */ /* 0x000fc800000000ff */
[----:B------:R-:W0:Y:S02]  /*4080*/  @P0 MUFU.RSQ R18, R13 ;  /* 0x0000000d00120308 */ /* 0x000e240000001400 */
[----:B0-----:R-:W-:Y:S01]  /*4090*/  @P0 FMUL.FTZ R20, R13, R18 ;  /* 0x000000120d140220 */ /* 0x001fe20000410000 */
[----:B------:R-:W-:-:S03]  /*40a0*/  @P0 FMUL.FTZ R18, R18, 0.5 ;  /* 0x3f00000012120820 */ /* 0x000fc60000410000 */
[----:B------:R-:W-:-:S04]  /*40b0*/  @P0 FADD.FTZ R7, -R20, -RZ ;  /* 0x800000ff14070221 */ /* 0x000fc80000010100 */
[----:B------:R-:W-:Y:S01]  /*40c0*/  @P0 FFMA R17, R20, R7, R13 ;  /* 0x0000000714110223 */ /* 0x000fe2000000000d */
[----:B------:R-:W-:-:S03]  /*40d0*/  @!P0 MOV R7, R0 ;  /* 0x0000000000078202 */ /* 0x000fc60000000f00 */
[----:B------:R-:W-:-:S04]  /*40e0*/  @P0 FFMA R17, R17, R18, R20 ;  /* 0x0000001211110223 */ /* 0x000fc80000000014 */
[----:B------:R-:W-:-:S07]  /*40f0*/  @P0 FMUL.FTZ R7, R17, 2.3283064365386962891e-10 ;  /* 0x2f80000011070820 */ /* 0x000fce0000410000 */
.L_x_62:
[----:B------:R-:W-:Y:S02]  /*4100*/  IMAD.MOV.U32 R0, RZ, RZ, R7 ;  /* 0x000000ffff007224 */ /* 0x000fe400078e0007 */
[----:B------:R-:W-:-:S04]  /*4110*/  IMAD.MOV.U32 R7, RZ, RZ, 0x0 ;  /* 0x00000000ff077424 */ /* 0x000fc800078e00ff */
[----:B------:R-:W-:Y:S05]  /*4120*/  RET.REL.NODEC R6 `(_Z12flock_kernalPfS_S_S_S_S_S_S_S_S_i) ;  /* 0xffffffbc06b47950 */ /* 0x000fea0003c3ffff */
        .weak           $__internal_2_$__cuda_sm3x_div_rn_noftz_f32_slowpath
        .type           $__internal_2_$__cuda_sm3x_div_rn_noftz_f32_slowpath,@function
        .size           $__internal_2_$__cuda_sm3x_div_rn_noftz_f32_slowpath,(.L_x_105 - $__internal_2_$__cuda_sm3x_div_rn_noftz_f32_slowpath)
$__internal_2_$__cuda_sm3x_div_rn_noftz_f32_slowpath:
[----:B------:R-:W-:Y:S01]  /*4130*/  SHF.R.U32.HI R5, RZ, 0x17, R22 ;  /* 0x00000017ff057819 */ /* 0x000fe20000011616 */
[----:B------:R-:W-:Y:S01]  /*4140*/  BSSY.RECONVERGENT B0, `(.L_x_63) ;  /* 0x0000065000007945 */ /* 0x000fe20003800200 */
[----:B------:R-:W-:Y:S02]  /*4150*/  SHF.R.U32.HI R4, RZ, 0x17, R23 ;  /* 0x00000017ff047819 */ /* 0x000fe40000011617 */
[----:B------:R-:W-:Y:S02]  /*4160*/  LOP3.LUT R5, R5, 0xff, RZ, 0xc0, !PT ;  /* 0x000000ff05057812 */ /* 0x000fe400078ec0ff */
[----:B------:R-:W-:Y:S02]  /*4170*/  LOP3.LUT R4, R4, 0xff, RZ, 0xc0, !PT ;  /* 0x000000ff04047812 */ /* 0x000fe400078ec0ff */
[----:B------:R-:W-:-:S03]  /*4180*/  IADD3 R0, PT, PT, R5, -0x1, RZ ;  /* 0xffffffff05007810 */ /* 0x000fc60007ffe0ff */
[----:B------:R-:W-:Y:S01]  /*4190*/  VIADD R6, R4, 0xffffffff ;  /* 0xffffffff04067836 */ /* 0x000fe20000000000 */
[----:B------:R-:W-:Y:S01]  /*41a0*/  ISETP.GT.U32.AND P0, PT, R0, 0xfd, PT ;  /* 0x000000fd0000780c */ /* 0x000fe20003f04070 */
[----:B------:R-:W-:-:S03]  /*41b0*/  IMAD.MOV.U32 R0, RZ, RZ, R22 ;  /* 0x000000ffff007224 */ /* 0x000fc600078e0016 */
[----:B------:R-:W-:-:S13]  /*41c0*/  ISETP.GT.U32.OR P0, PT, R6, 0xfd, P0 ;  /* 0x000000fd0600780c */ /* 0x000fda0000704470 */
[----:B------:R-:W-:Y:S01]  /*41d0*/  @!P0 MOV R6, RZ ;  /* 0x000000ff00068202 */ /* 0x000fe20000000f00 */
[----:B------:R-:W-:Y:S06]  /*41e0*/  @!P0 BRA `(.L_x_64) ;  /* 0x0000000000648947 */ /* 0x000fec0003800000 */
[----:B------:R-:W-:Y:S02]  /*41f0*/  FSETP.GTU.FTZ.AND P0, PT, |R23|, +INF , PT ;  /* 0x7f8000001700780b */ /* 0x000fe40003f1c200 */
[----:B------:R-:W-:-:S04]  /*4200*/  FSETP.GTU.FTZ.AND P1, PT, |R22|, +INF , PT ;  /* 0x7f8000001600780b */ /* 0x000fc80003f3c200 */
[----:B------:R-:W-:-:S13]  /*4210*/  PLOP3.LUT P0, PT, P0, P1, PT, 0xf8, 0x8f ;  /* 0x00000000008f781c */ /* 0x000fda0000703f70 */
[----:B------:R-:W-:Y:S05]  /*4220*/  @P0 BRA `(.L_x_65) ;  /* 0x0000000400540947 */ /* 0x000fea0003800000 */
[----:B------:R-:W-:-:S13]  /*4230*/  LOP3.LUT P0, RZ, R0, 0x7fffffff, R23, 0xc8, !PT ;  /* 0x7fffffff00ff7812 */ /* 0x000fda000780c817 */
[----:B------:R-:W-:Y:S05]  /*4240*/  @!P0 BRA `(.L_x_66) ;  /* 0x0000000400448947 */ /* 0x000fea0003800000 */
[C---:B------:R-:W-:Y:S02]  /*4250*/  FSETP.NEU.FTZ.AND P0, PT, |R23|.reuse, +INF , PT ;  /* 0x7f8000001700780b */ /* 0x040fe40003f1d200 */
[----:B------:R-:W-:Y:S02]  /*4260*/  FSETP.NEU.FTZ.AND P2, PT, |R22|, +INF , PT ;  /* 0x7f8000001600780b */ /* 0x000fe40003f5d200 */
[----:B------:R-:W-:-:S11]  /*4270*/  FSETP.NEU.FTZ.AND P1, PT, |R23|, +INF , PT ;  /* 0x7f8000001700780b */ /* 0x000fd60003f3d200 */
[----:B------:R-:W-:Y:S05]  /*4280*/  @!P2 BRA !P0, `(.L_x_66) ;  /* 0x000000040034a947 */ /* 0x000fea0004000000 */
[----:B------:R-:W-:-:S04]  /*4290*/  LOP3.LUT P0, RZ, R23, 0x7fffffff, RZ, 0xc0, !PT ;  /* 0x7fffffff17ff7812 */ /* 0x000fc8000780c0ff */
[----:B------:R-:W-:-:S13]  /*42a0*/  PLOP3.LUT P0, PT, P2, P0, PT, 0x2f, 0xf2 ;  /* 0x0000000000f2781c */ /* 0x000fda0001700577 */
[----:B------:R-:W-:Y:S05]  /*42b0*/  @P0 BRA `(.L_x_67) ;  /* 0x0000000400200947 */ /* 0x000fea0003800000 */
[----:B------:R-:W-:-:S04]  /*42c0*/  LOP3.LUT P0, RZ, R0, 0x7fffffff, RZ, 0xc0, !PT ;  /* 0x7fffffff00ff7812 */ /* 0x000fc8000780c0ff */
[----:B------:R-:W-:-:S13]  /*42d0*/  PLOP3.LUT P0, PT, P1, P0, PT, 0x2f, 0xf2 ;  /* 0x0000000000f2781c */ /* 0x000fda0000f00577 */
[----:B------:R-:W-:Y:S05]  /*42e0*/  @P0 BRA `(.L_x_68) ;  /* 0x0000000400080947 */ /* 0x000fea0003800000 */
[----:B------:R-:W-:-:S05]  /*42f0*/  VIADD R6, R4, 0xffffffff ;  /* 0xffffffff04067836 */ /* 0x000fca0000000000 */
[----:B------:R-:W-:Y:S01]  /*4300*/  ISETP.GE.AND P0, PT, R6, RZ, PT ;  /* 0x000000ff0600720c */ /* 0x000fe20003f06270 */
[----:B------:R-:W-:-:S05]  /*4310*/  VIADD R6, R5, 0xffffffff ;  /* 0xffffffff05067836 */ /* 0x000fca0000000000 */
[----:B------:R-:W-:-:S07]  /*4320*/  ISETP.GE.AND P1, PT, R6, RZ, PT ;  /* 0x000000ff0600720c */ /* 0x000fce0003f26270 */
[----:B------:R-:W-:Y:S01]  /*4330*/  @P0 MOV R6, RZ ;  /* 0x000000ff00060202 */ /* 0x000fe20000000f00 */
[----:B------:R-:W-:Y:S02]  /*4340*/  @!P0 IMAD.MOV.U32 R6, RZ, RZ, -0x40 ;  /* 0xffffffc0ff068424 */ /* 0x000fe400078e00ff */
[----:B------:R-:W-:-:S03]  /*4350*/  @!P0 FFMA R23, R23, 1.84467440737095516160e+19, RZ ;  /* 0x5f80000017178823 */ /* 0x000fc600000000ff */
[----:B------:R-:W-:Y:S01]  /*4360*/  @!P1 FFMA R0, R22, 1.84467440737095516160e+19, RZ ;  /* 0x5f80000016009823 */ /* 0x000fe200000000ff */
[----:B------:R-:W-:-:S07]  /*4370*/  @!P1 VIADD R6, R6, 0x40 ;  /* 0x0000004006069836 */ /* 0x000fce0000000000 */
.L_x_64:
[----:B------:R-:W-:Y:S01]  /*4380*/  LEA R7, R5, 0xc0800000, 0x17 ;  /* 0xc080000005077811 */ /* 0x000fe200078eb8ff */
[----:B------:R-:W-:Y:S01]  /*4390*/  VIADD R4, R4, 0xffffff81 ;  /* 0xffffff8104047836 */ /* 0x000fe20000000000 */
[----:B------:R-:W-:Y:S02]  /*43a0*/  BSSY.RECONVERGENT B1, `(.L_x_69) ;  /* 0x0000035000017945 */ /* 0x000fe40003800200 */
[----:B------:R-:W-:Y:S01]  /*43b0*/  IADD3 R24, PT, PT, -R7, R0, RZ ;  /* 0x0000000007187210 */ /* 0x000fe20007ffe1ff */
[C---:B------:R-:W-:Y:S01]  /*43c0*/  IMAD R0, R4.reuse, -0x800000, R23 ;  /* 0xff80000004007824 */ /* 0x040fe200078e0217 */
[----:B------:R-:W-:Y:S02]  /*43d0*/  IADD3 R5, PT, PT, R4, 0x7f, -R5 ;  /* 0x0000007f04057810 */ /* 0x000fe40007ffe805 */
[----:B------:R-:W0:Y:S01]  /*43e0*/  MUFU.RCP R22, R24 ;  /* 0x0000001800167308 */ /* 0x000e220000001000 */
[----:B------:R-:W-:Y:S02]  /*43f0*/  FADD.FTZ R7, -R24, -RZ ;  /* 0x800000ff18077221 */ /* 0x000fe40000010100 */
[----:B------:R-:W-:-:S02]  /*4400*/  IMAD.IADD R5, R5, 0x1, R6 ;  /* 0x0000000105057824 */ /* 0x000fc400078e0206 */
[----:B0-----:R-:W-:-:S04]  /*4410*/  FFMA R9, R22, R7, 1 ;  /* 0x3f80000016097423 */ /* 0x001fc80000000007 */
[----:B------:R-:W-:-:S04]  /*4420*/  FFMA R9, R22, R9, R22 ;  /* 0x0000000916097223 */ /* 0x000fc80000000016 */
[----:B------:R-:W-:-:S04]  /*4430*/  FFMA R22, R0, R9, RZ ;  /* 0x0000000900167223 */ /* 0x000fc800000000ff */
[----:B------:R-:W-:-:S04]  /*4440*/  FFMA R23, R7, R22, R0 ;  /* 0x0000001607177223 */ /* 0x000fc80000000000 */
[----:B------:R-:W-:-:S04]  /*4450*/  FFMA R22, R9, R23, R22 ;  /* 0x0000001709167223 */ /* 0x000fc80000000016 */
[----:B------:R-:W-:-:S04]  /*4460*/  FFMA R7, R7, R22, R0 ;  /* 0x0000001607077223 */ /* 0x000fc80000000000 */
[----:B------:R-:W-:-:S05]  /*4470*/  FFMA R0, R9, R7, R22 ;  /* 0x0000000709007223 */ /* 0x000fca0000000016 */
[----:B------:R-:W-:-:S04]  /*4480*/  SHF.R.U32.HI R4, RZ, 0x17, R0 ;  /* 0x00000017ff047819 */ /* 0x000fc80000011600 */
[----:B------:R-:W-:-:S04]  /*4490*/  LOP3.LUT R4, R4, 0xff, RZ, 0xc0, !PT ;  /* 0x000000ff04047812 */ /* 0x000fc800078ec0ff */
[----:B------:R-:W-:-:S05]  /*44a0*/  IADD3 R4, PT, PT, R4, R5, RZ ;  /* 0x0000000504047210 */ /* 0x000fca0007ffe0ff */
[----:B------:R-:W-:-:S05]  /*44b0*/  VIADD R6, R4, 0xffffffff ;  /* 0xffffffff04067836 */ /* 0x000fca0000000000 */
[----:B------:R-:W-:-:S13]  /*44c0*/  ISETP.GE.U32.AND P0, PT, R6, 0xfe, PT ;  /* 0x000000fe0600780c */ /* 0x000fda0003f06070 */
[----:B------:R-:W-:Y:S05]  /*44d0*/  @!P0 BRA `(.L_x_70) ;  /* 0x0000000000808947 */ /* 0x000fea0003800000 */
[----:B------:R-:W-:-:S13]  /*44e0*/  ISETP.GT.AND P0, PT, R4, 0xfe, PT ;  /* 0x000000fe0400780c */ /* 0x000fda0003f04270 */
[----:B------:R-:W-:Y:S05]  /*44f0*/  @P0 BRA `(.L_x_71) ;  /* 0x00000000006c0947 */ /* 0x000fea0003800000 */
[----:B------:R-:W-:-:S13]  /*4500*/  ISETP.GE.AND P0, PT, R4, 0x1, PT ;  /* 0x000000010400780c */ /* 0x000fda0003f06270 */
[----:B------:R-:W-:Y:S05]  /*4510*/  @P0 BRA `(.L_x_72) ;  /* 0x0000000000740947 */ /* 0x000fea0003800000 */
[----:B------:R-:W-:Y:S02]  /*4520*/  ISETP.GE.AND P0, PT, R4, -0x18, PT ;  /* 0xffffffe80400780c */ /* 0x000fe40003f06270 */
[----:B------:R-:W-:-:S11]  /*4530*/  LOP3.LUT R0, R0, 0x80000000, RZ, 0xc0, !PT ;  /* 0x8000000000007812 */ /* 0x000fd600078ec0ff */
[----:B------:R-:W-:Y:S05]  /*4540*/  @!P0 BRA `(.L_x_72) ;  /* 0x0000000000688947 */ /* 0x000fea0003800000 */
[CCC-:B------:R-:W-:Y:S01]  /*4550*/  FFMA.RZ R5, R9.reuse, R7.reuse, R22.reuse ;  /* 0x0000000709057223 */ /* 0x1c0fe2000000c016 */
[CCC-:B------:R-:W-:Y:S01]  /*4560*/  FFMA.RP R6, R9.reuse, R7.reuse, R22.reuse ;  /* 0x0000000709067223 */ /* 0x1c0fe20000008016 */
[----:B------:R-:W-:Y:S01]  /*4570*/  FFMA.RM R9, R9, R7, R22 ;  /* 0x0000000709097223 */ /* 0x000fe20000004016 */
[C---:B------:R-:W-:Y:S01]  /*4580*/  VIADD R7, R4.reuse, 0x20 ;  /* 0x0000002004077836 */ /* 0x040fe20000000000 */
[C---:B------:R-:W-:Y:S02]  /*4590*/  ISETP.NE.AND P2, PT, R4.reuse, RZ, PT ;  /* 0x000000ff0400720c */ /* 0x040fe40003f45270 */
[----:B------:R-:W-:Y:S02]  /*45a0*/  LOP3.LUT R5, R5, 0x7fffff, RZ, 0xc0, !PT ;  /* 0x007fffff05057812 */ /* 0x000fe400078ec0ff */
[----:B------:R-:W-:Y:S02]  /*45b0*/  ISETP.NE.AND P1, PT, R4, RZ, PT ;  /* 0x000000ff0400720c */ /* 0x000fe40003f25270 */
[----:B------:R-:W-:-:S02]  /*45c0*/  LOP3.LUT R22, R5, 0x800000, RZ, 0xfc, !PT ;  /* 0x0080000005167812 */ /* 0x000fc400078efcff */
[----:B------:R-:W-:Y:S02]  /*45d0*/  IADD3 R4, PT, PT, -R4, RZ, RZ ;  /* 0x000000ff04047210 */ /* 0x000fe40007ffe1ff */
[----:B------:R-:W-:Y:S02]  /*45e0*/  SHF.L.U32 R7, R22, R7, RZ ;  /* 0x0000000716077219 */ /* 0x000fe400000006ff */
[----:B------:R-:W-:Y:S02]  /*45f0*/  FSETP.NEU.FTZ.AND P0, PT, R6, R9, PT ;  /* 0x000000090600720b */ /* 0x000fe40003f1d000 */
[----:B------:R-:W-:Y:S02]  /*4600*/  SEL R5, R4, RZ, P2 ;  /* 0x000000ff04057207 */ /* 0x000fe40001000000 */
[----:B------:R-:W-:Y:S02]  /*4610*/  ISETP.NE.AND P1, PT, R7, RZ, P1 ;  /* 0x000000ff0700720c */ /* 0x000fe40000f25270 */
[----:B------:R-:W-:-:S02]  /*4620*/  SHF.R.U32.HI R7, RZ, R5, R22 ;  /* 0x00000005ff077219 */ /* 0x000fc40000011616 */
[----:B------:R-:W-:Y:S02]  /*4630*/  PLOP3.LUT P0, PT, P0, P1, PT, 0xf8, 0x8f ;  /* 0x00000000008f781c */ /* 0x000fe40000703f70 */
[----:B------:R-:W-:Y:S02]  /*4640*/  SHF.R.U32.HI R5, RZ, 0x1, R7 ;  /* 0x00000001ff057819 */ /* 0x000fe40000011607 */
[----:B------:R-:W-:-:S04]  /*4650*/  SEL R4, RZ, 0x1, !P0 ;  /* 0x00000001ff047807 */ /* 0x000fc80004000000 */
[----:B------:R-:W-:-:S04]  /*4660*/  LOP3.LUT R4, R4, 0x1, R5, 0xf8, !PT ;  /* 0x0000000104047812 */ /* 0x000fc800078ef805 */
[----:B------:R-:W-:-:S05]  /*4670*/  LOP3.LUT R4, R4, R7, RZ, 0xc0, !PT ;  /* 0x0000000704047212 */ /* 0x000fca00078ec0ff */
[----:B------:R-:W-:-:S05]  /*4680*/  IMAD.IADD R5, R5, 0x1, R4 ;  /* 0x0000000105057824 */ /* 0x000fca00078e0204 */
[----:B------:R-:W-:Y:S01]  /*4690*/  LOP3.LUT R0, R5, R0, RZ, 0xfc, !PT ;  /* 0x0000000005007212 */ /* 0x000fe200078efcff */
[----:B------:R-:W-:Y:S06]  /*46a0*/  BRA `(.L_x_72) ;  /* 0x0000000000107947 */ /* 0x000fec0003800000 */
.L_x_71:
[----:B------:R-:W-:-:S04]  /*46b0*/  LOP3.LUT R0, R0, 0x80000000, RZ, 0xc0, !PT ;  /* 0x8000000000007812 */ /* 0x000fc800078ec0ff */
[----:B------:R-:W-:Y:S01]  /*46c0*/  LOP3.LUT R0, R0, 0x7f800000, RZ, 0xfc, !PT ;  /* 0x7f80000000007812 */ /* 0x000fe200078efcff */
[----:B------:R-:W-:Y:S06]  /*46d0*/  BRA `(.L_x_72) ;  /* 0x0000000000047947 */ /* 0x000fec0003800000 */
.L_x_70:
[----:B------:R-:W-:-:S07]  /*46e0*/  IMAD R0, R5, 0x800000, R0 ;  /* 0x0080000005007824 */ /* 0x000fce00078e0200 */
.L_x_72:
[----:B------:R-:W-:Y:S05]  /*46f0*/  BSYNC.RECONVERGENT B1 ;  /* 0x0000000000017941 */ /* 0x000fea0003800200 */
.L_x_69:
[----:B------:R-:W-:Y:S05]  /*4700*/  BRA `(.L_x_73) ;  /* 0x0000000000207947 */ /* 0x000fea0003800000 */
.L_x_68:
[----:B------:R-:W-:-:S04]  /*4710*/  LOP3.LUT R0, R0, 0x80000000, R23, 0x48, !PT ;  /* 0x8000000000007812 */ /* 0x000fc800078e4817 */
[----:B------:R-:W-:Y:S01]  /*4720*/  LOP3.LUT R0, R0, 0x7f800000, RZ, 0xfc, !PT ;  /* 0x7f80000000007812 */ /* 0x000fe200078efcff */
[----:B------:R-:W-:Y:S06]  /*4730*/  BRA `(.L_x_73) ;  /* 0x0000000000147947 */ /* 0x000fec0003800000 */
.L_x_67:
[----:B------:R-:W-:Y:S01]  /*4740*/  LOP3.LUT R0, R0, 0x80000000, R23, 0x48, !PT ;  /* 0x8000000000007812 */ /* 0x000fe200078e4817 */
[----:B------:R-:W-:Y:S06]  /*4750*/  BRA `(.L_x_73) ;  /* 0x00000000000c7947 */ /* 0x000fec0003800000 */
.L_x_66:
[----:B------:R-:W0:Y:S01]  /*4760*/  MUFU.RSQ R0, -QNAN ;  /* 0xffc0000000007908 */ /* 0x000e220000001400 */
[----:B------:R-:W-:Y:S05]  /*4770*/  BRA `(.L_x_73) ;  /* 0x0000000000047947 */ /* 0x000fea0003800000 */
.L_x_65:
[----:B------:R-:W-:-:S07]  /*4780*/  FADD.FTZ R0, R23, R22 ;  /* 0x0000001617007221 */ /* 0x000fce0000010000 */
.L_x_73:
[----:B------:R-:W-:Y:S05]  /*4790*/  BSYNC.RECONVERGENT B0 ;  /* 0x0000000000007941 */ /* 0x000fea0003800200 */
.L_x_63:
[----:B------:R-:W-:Y:S01]  /*47a0*/  MOV R4, R2 ;  /* 0x0000000200047202 */ /* 0x000fe20000000f00 */
[----:B------:R-:W-:-:S04]  /*47b0*/  IMAD.MOV.U32 R5, RZ, RZ, 0x0 ;  /* 0x00000000ff057424 */ /* 0x000fc800078e00ff */
[----:B0-----:R-:W-:Y:S05]  /*47c0*/  RET.REL.NODEC R4 `(_Z12flock_kernalPfS_S_S_S_S_S_S_S_S_i) ;  /* 0xffffffb8040c7950 */ /* 0x001fea0003c3ffff */
.L_x_74:
        /* <DEDUP_REMOVED lines=11> */
.L_x_105:


//--------------------- .text._Z15limitVel_kernalfPfS_S_S_i --------------------------
	.section	.text._Z15limitVel_kernalfPfS_S_S_i,"ax",@progbits
	.align	128
        .global         _Z15limitVel_kernalfPfS_S_S_i
        .type           _Z15limitVel_kernalfPfS_S_S_i,@function
        .size           _Z15limitVel_kernalfPfS_S_S_i,(.L_x_107 - _Z15limitVel_kernalfPfS_S_S_i)
        .other          _Z15limitVel_kernalfPfS_S_S_i,@"STO_CUDA_ENTRY STV_DEFAULT"
_Z15limitVel_kernalfPfS_S_S_i:
.text._Z15limitVel_kernalfPfS_S_S_i:
[----:B------:R-:W-:Y:S01]  /*0000*/  LDC R1, c[0x0][0x37c] ;  /* 0x0000df00ff017b82 */ /* 0x000fe20000000800 */
[----:B------:R-:W0:Y:S07]  /*0010*/  S2R R0, SR_TID.X ;  /* 0x0000000000007919 */ /* 0x000e2e0000002100 */
[----:B------:R-:W0:Y:S01]  /*0020*/  S2UR UR4, SR_CTAID.X ;  /* 0x00000000000479c3 */ /* 0x000e220000002500 */
[----:B------:R-:W1:Y:S07]  /*0030*/  LDCU UR5, c[0x0][0x3a8] ;  /* 0x00007500ff0577ac */ /* 0x000e6e0008000800 */
[----:B------:R-:W0:Y:S02]  /*0040*/  LDC R3, c[0x0][0x360] ;  /* 0x0000d800ff037b82 */ /* 0x000e240000000800 */
[----:B0-----:R-:W-:-:S05]  /*0050*/  IMAD R3, R3, UR4, R0 ;  /* 0x0000000403037c24 */ /* 0x001fca000f8e0200 */
[----:B-1----:R-:W-:-:S13]  /*0060*/  ISETP.GE.U32.AND P0, PT, R3, UR5, PT ;  /* 0x0000000503007c0c */ /* 0x002fda000bf06070 */
[----:B------:R-:W-:Y:S05]  /*0070*/  @P0 EXIT ;  /* 0x000000000000094d */ /* 0x000fea0003800000 */
[----:B------:R-:W0:Y:S01]  /*0080*/  LDC.64 R4, c[0x0][0x3a0] ;  /* 0x0000e800ff047b82 */ /* 0x000e220000000a00 */
[----:B------:R-:W1:Y:S07]  /*0090*/  LDCU.64 UR4, c[0x0][0x358] ;  /* 0x00006b00ff0477ac */ /* 0x000e6e0008000a00 */
[----:B------:R-:W2:Y:S01]  /*00a0*/  LDC.64 R6, c[0x0][0x398] ;  /* 0x0000e600ff067b82 */ /* 0x000ea20000000a00 */
[----:B0-----:R-:W-:-:S05]  /*00b0*/  IMAD.WIDE.U32 R4, R3, 0x4, R4 ;  /* 0x0000000403047825 */ /* 0x001fca00078e0004 */
[----:B-1----:R-:W3:Y:S01]  /*00c0*/  LDG.E R2, desc[UR4][R4.64] ;  /* 0x0000000404027981 */ /* 0x002ee2000c1e1900 */
[----:B--2---:R-:W-:-:S05]  /*00d0*/  IMAD.WIDE.U32 R6, R3, 0x4, R6 ;  /* 0x0000000403067825 */ /* 0x004fca00078e0006 */
[----:B------:R-:W2:Y:S01]  /*00e0*/  LDG.E R0, desc[UR4][R6.64] ;  /* 0x0000000406007981 */ /* 0x000ea2000c1e1900 */
[----:B------:R-:W-:Y:S01]  /*00f0*/  BSSY.RECONVERGENT B0, `(.L_x_75) ;  /* 0x000000f000007945 */ /* 0x000fe20003800200 */
[----:B---3--:R-:W-:-:S04]  /*0100*/  FMUL R3, R2, R2 ;  /* 0x0000000202037220 */ /* 0x008fc80000400000 */
[----:B--2---:R-:W-:-:S04]  /*0110*/  FFMA R2, R0, R0, R3 ;  /* 0x0000000000027223 */ /* 0x004fc80000000003 */
[----:B------:R-:W-:Y:S01]  /*0120*/  VIADD R8, R2, 0xf3000000 ;  /* 0xf300000002087836 */ /* 0x000fe20000000000 */
[----:B------:R0:W1:Y:S04]  /*0130*/  MUFU.RSQ R3, R2 ;  /* 0x0000000200037308 */ /* 0x0000680000001400 */
[----:B------:R-:W-:-:S13]  /*0140*/  ISETP.GT.U32.AND P0, PT, R8, 0x727fffff, PT ;  /* 0x727fffff0800780c */ /* 0x000fda0003f04070 */
[----:B01----:R-:W-:Y:S05]  /*0150*/  @!P0 BRA `(.L_x_76) ;  /* 0x0000000000108947 */ /* 0x003fea0003800000 */
[----:B------:R-:W-:-:S07]  /*0160*/  MOV R12, 0x180 ;  /* 0x00000180000c7802 */ /* 0x000fce0000000f00 */
[----:B------:R-:W-:Y:S05]  /*0170*/  CALL.REL.NOINC `($__internal_3_$__cuda_sm20_sqrt_rn_f32_slowpath) ;  /* 0x0000000000b07944 */ /* 0x000fea0003c00000 */
[----:B------:R-:W-:Y:S01]  /*0180*/  IMAD.MOV.U32 R3, RZ, RZ, R8 ;  /* 0x000000ffff037224 */ /* 0x000fe200078e0008 */
[----:B------:R-:W-:Y:S06]  /*0190*/  BRA `(.L_x_77) ;  /* 0x0000000000107947 */ /* 0x000fec0003800000 */
.L_x_76:
[----:B------:R-:W-:Y:S01]  /*01a0*/  FMUL.FTZ R9, R2, R3 ;  /* 0x0000000302097220 */ /* 0x000fe20000410000 */
[----:B------:R-:W-:-:S03]  /*01b0*/  FMUL.FTZ R3, R3, 0.5 ;  /* 0x3f00000003037820 */ /* 0x000fc60000410000 */
[----:B------:R-:W-:-:S04]  /*01c0*/  FFMA R2, -R9, R9, R2 ;  /* 0x0000000909027223 */ /* 0x000fc80000000102 */
[----:B------:R-:W-:-:S07]  /*01d0*/  FFMA R3, R2, R3, R9 ;  /* 0x0000000302037223 */ /* 0x000fce0000000009 */
.L_x_77:
[----:B------:R-:W-:Y:S05]  /*01e0*/  BSYNC.RECONVERGENT B0 ;  /* 0x0000000000007941 */ /* 0x000fea0003800200 */
.L_x_75:
[----:B------:R-:W0:Y:S02]  /*01f0*/  LDCU UR6, c[0x0][0x380] ;  /* 0x00007000ff0677ac */ /* 0x000e240008000800 */
[----:B0-----:R-:W-:-:S13]  /*0200*/  FSETP.GT.AND P0, PT, R3, UR6, PT ;  /* 0x0000000603007c0b */ /* 0x001fda000bf04000 */
[----:B------:R-:W-:Y:S05]  /*0210*/  @!P0 EXIT ;  /* 0x000000000000894d */ /* 0x000fea0003800000 */
[----:B------:R-:W0:Y:S01]  /*0220*/  MUFU.RCP R2, R3 ;  /* 0x0000000300027308 */ /* 0x000e220000001000 */
[----:B------:R-:W-:Y:S07]  /*0230*/  BSSY.RECONVERGENT B0, `(.L_x_78) ;  /* 0x000000b000007945 */ /* 0x000fee0003800200 */
[----:B------:R-:W1:Y:S01]  /*0240*/  FCHK P0, R0, R3 ;  /* 0x0000000300007302 */ /* 0x000e620000000000 */
[----:B0-----:R-:W-:-:S04]  /*0250*/  FFMA R9, R2, -R3, 1 ;  /* 0x3f80000002097423 */ /* 0x001fc80000000803 */
[----:B------:R-:W-:-:S04]  /*0260*/  FFMA R9, R2, R9, R2 ;  /* 0x0000000902097223 */ /* 0x000fc80000000002 */
[----:B------:R-:W-:-:S04]  /*0270*/  FFMA R2, R0, R9, RZ ;  /* 0x0000000900027223 */ /* 0x000fc800000000ff */
[----:B------:R-:W-:-:S04]  /*0280*/  FFMA R8, R2, -R3, R0 ;  /* 0x8000000302087223 */ /* 0x000fc80000000000 */
[----:B------:R-:W-:Y:S01]  /*0290*/  FFMA R2, R9, R8, R2 ;  /* 0x0000000809027223 */ /* 0x000fe20000000002 */
[----:B-1----:R-:W-:Y:S06]  /*02a0*/  @!P0 BRA `(.L_x_79) ;  /* 0x00000000000c8947 */ /* 0x002fec0003800000 */
[----:B------:R-:W-:-:S07]  /*02b0*/  MOV R2, 0x2d0 ;  /* 0x000002d000027802 */ /* 0x000fce0000000f00 */
[----:B------:R-:W-:Y:S05]  /*02c0*/  CALL.REL.NOINC `($__internal_4_$__cuda_sm3x_div_rn_noftz_f32_slowpath) ;  /* 0x0000000000b87944 */ /* 0x000fea0003c00000 */
[----:B------:R-:W-:-:S07]  /*02d0*/  IMAD.MOV.U32 R2, RZ, RZ, R0 ;  /* 0x000000ffff027224 */ /* 0x000fce00078e0000 */
.L_x_79:
[----:B------:R-:W-:Y:S05]  /*02e0*/  BSYNC.RECONVERGENT B0 ;  /* 0x0000000000007941 */ /* 0x000fea0003800200 */
.L_x_78:
[----:B------:R-:W0:Y:S02]  /*02f0*/  LDCU UR6, c[0x0][0x380] ;  /* 0x00007000ff0677ac */ /* 0x000e240008000800 */
[----:B0-----:R-:W-:-:S05]  /*0300*/  FMUL R9, R2, UR6 ;  /* 0x0000000602097c20 */ /* 0x001fca0008400000 */
[----:B------:R0:W-:Y:S04]  /*0310*/  STG.E desc[UR4][R6.64], R9 ;  /* 0x0000000906007986 */ /* 0x0001e8000c101904 */
[----:B------:R-:W2:Y:S01]  /*0320*/  LDG.E R2, desc[UR4][R4.64] ;  /* 0x0000000404027981 */ /* 0x000ea2000c1e1900 */
[----:B------:R-:W1:Y:S01]  /*0330*/  MUFU.RCP R0, R3 ;  /* 0x0000000300007308 */ /* 0x000e620000001000 */
[----:B------:R-:W-:Y:S01]  /*0340*/  BSSY.RECONVERGENT B0, `(.L_x_80) ;  /* 0x000000b000007945 */ /* 0x000fe20003800200 */
[----:B-1----:R-:W-:-:S04]  /*0350*/  FFMA R11, R0, -R3, 1 ;  /* 0x3f800000000b7423 */ /* 0x002fc80000000803 */
[----:B------:R-:W-:Y:S02]  /*0360*/  FFMA R0, R0, R11, R0 ;  /* 0x0000000b00007223 */ /* 0x000fe40000000000 */
[----:B--2---:R-:W1:Y:S02]  /*0370*/  FCHK P0, R2, R3 ;  /* 0x0000000302007302 */ /* 0x004e640000000000 */
[----:B------:R-:W-:-:S04]  /*0380*/  FFMA R11, R0, R2, RZ ;  /* 0x00000002000b7223 */ /* 0x000fc800000000ff */
[----:B------:R-:W-:-:S04]  /*0390*/  FFMA R8, R11, -R3, R2 ;  /* 0x800000030b087223 */ /* 0x000fc80000000002 */
[----:B------:R-:W-:Y:S01]  /*03a0*/  FFMA R0, R0, R8, R11 ;  /* 0x0000000800007223 */ /* 0x000fe2000000000b */
[----:B01----:R-:W-:Y:S06]  /*03b0*/  @!P0 BRA `(.L_x_81) ;  /* 0x00000000000c8947 */ /* 0x003fec0003800000 */
[----:B------:R-:W-:Y:S02]  /*03c0*/  MOV R0, R2 ;  /* 0x0000000200007202 */ /* 0x000fe40000000f00 */
[----:B------:R-:W-:-:S07]  /*03d0*/  MOV R2, 0x3f0 ;  /* 0x000003f000027802 */ /* 0x000fce0000000f00 */
[----:B------:R-:W-:Y:S05]  /*03e0*/  CALL.REL.NOINC `($__internal_4_$__cuda_sm3x_div_rn_noftz_f32_slowpath) ;  /* 0x0000000000707944 */ /* 0x000fea0003c00000 */
.L_x_81:
[----:B------:R-:W-:Y:S05]  /*03f0*/  BSYNC.RECONVERGENT B0 ;  /* 0x0000000000007941 */ /* 0x000fea0003800200 */
.L_x_80:
[----:B------:R-:W0:Y:S02]  /*0400*/  LDCU UR6, c[0x0][0x380] ;  /* 0x00007000ff0677ac */ /* 0x000e240008000800 */
[----:B0-----:R-:W-:-:S05]  /*0410*/  FMUL R3, R0, UR6 ;  /* 0x0000000600037c20 */ /* 0x001fca0008400000 */
[----:B------:R-:W-:Y:S01]  /*0420*/  STG.E desc[UR4][R4.64], R3 ;  /* 0x0000000304007986 */ /* 0x000fe2000c101904 */
[----:B------:R-:W-:Y:S05]  /*0430*/  EXIT ;  /* 0x000000000000794d */ /* 0x000fea0003800000 */
        .weak           $__internal_3_$__cuda_sm20_sqrt_rn_f32_slowpath
        .type           $__internal_3_$__cuda_sm20_sqrt_rn_f32_slowpath,@function
        .size           $__internal_3_$__cuda_sm20_sqrt_rn_f32_slowpath,($__internal_4_$__cuda_sm3x_div_rn_noftz_f32_slowpath - $__internal_3_$__cuda_sm20_sqrt_rn_f32_slowpath)
$__internal_3_$__cuda_sm20_sqrt_rn_f32_slowpath:
        /* <DEDUP_REMOVED lines=13> */
[----:B------:R-:W-:Y:S01]  /*0510*/  @P0 FMUL.FTZ R11, R3, 0.5 ;  /* 0x3f000000030b0820 */ /* 0x000fe20000410000 */
[----:B------:R-:W-:Y:S02]  /*0520*/  @!P0 IMAD.MOV.U32 R3, RZ, RZ, R2 ;  /* 0x000000ffff038224 */ /* 0x000fe400078e0002 */
[----:B------:R-:W-:-:S04]  /*0530*/  @P0 FADD.FTZ R10, -R9, -RZ ;  /* 0x800000ff090a0221 */ /* 0x000fc80000010100 */
[----:B------:R-:W-:-:S04]  /*0540*/  @P0 FFMA R10, R9, R10, R8 ;  /* 0x0000000a090a0223 */ /* 0x000fc80000000008 */
[----:B------:R-:W-:-:S04]  /*0550*/  @P0 FFMA R10, R10, R11, R9 ;  /* 0x0000000b0a0a0223 */ /* 0x000fc80000000009 */
[----:B------:R-:W-:-:S07]  /*0560*/  @P0 FMUL.FTZ R3, R10, 2.3283064365386962891e-10 ;  /* 0x2f8000000a030820 */ /* 0x000fce0000410000 */
.L_x_82:
[----:B------:R-:W-:Y:S01]  /*0570*/  MOV R8, R3 ;  /* 0x0000000300087202 */ /* 0x000fe20000000f00 */
[----:B------:R-:W-:Y:S02]  /*0580*/  IMAD.MOV.U32 R2, RZ, RZ, R12 ;  /* 0x000000ffff027224 */ /* 0x000fe400078e000c */
[----:B------:R-:W-:-:S04]  /*0590*/  IMAD.MOV.U32 R3, RZ, RZ, 0x0 ;  /* 0x00000000ff037424 */ /* 0x000fc800078e00ff */
[----:B------:R-:W-:Y:S05]  /*05a0*/  RET.REL.NODEC R2 `(_Z15limitVel_kernalfPfS_S_S_i) ;  /* 0xfffffff802947950 */ /* 0x000fea0003c3ffff */
        .weak           $__internal_4_$__cuda_sm3x_div_rn_noftz_f32_slowpath
        .type           $__internal_4_$__cuda_sm3x_div_rn_noftz_f32_slowpath,@function
        .size           $__internal_4_$__cuda_sm3x_div_rn_noftz_f32_slowpath,(.L_x_107 - $__internal_4_$__cuda_sm3x_div_rn_noftz_f32_slowpath)
$__internal_4_$__cuda_sm3x_div_rn_noftz_f32_slowpath:
[--C-:B------:R-:W-:Y:S01]  /*05b0*/  SHF.R.U32.HI R9, RZ, 0x17, R3.reuse ;  /* 0x00000017ff097819 */ /* 0x100fe20000011603 */
[----:B------:R-:W-:Y:S01]  /*05c0*/  BSSY.RECONVERGENT B1, `(.L_x_83) ;  /* 0x0000063000017945 */ /* 0x000fe20003800200 */
[----:B------:R-:W-:Y:S02]  /*05d0*/  SHF.R.U32.HI R8, RZ, 0x17, R0 ;  /* 0x00000017ff087819 */ /* 0x000fe40000011600 */
[----:B------:R-:W-:Y:S01]  /*05e0*/  LOP3.LUT R14, R9, 0xff, RZ, 0xc0, !PT ;  /* 0x000000ff090e7812 */ /* 0x000fe200078ec0ff */
[----:B------:R-:W-:Y:S01]  /*05f0*/  IMAD.MOV.U32 R9, RZ, RZ, R3 ;  /* 0x000000ffff097224 */ /* 0x000fe200078e0003 */
[----:B------:R-:W-:-:S03]  /*0600*/  LOP3.LUT R12, R8, 0xff, RZ, 0xc0, !PT ;  /* 0x000000ff080c7812 */ /* 0x000fc600078ec0ff */
[----:B------:R-:W-:Y:S01]  /*0610*/  VIADD R11, R14, 0xffffffff ;  /* 0xffffffff0e0b7836 */ /* 0x000fe20000000000 */
[----:B------:R-:W-:-:S04]  /*0620*/  IADD3 R10, PT, PT, R12, -0x1, RZ ;  /* 0xffffffff0c0a7810 */ /* 0x000fc80007ffe0ff */
[----:B------:R-:W-:-:S04]  /*0630*/  ISETP.GT.U32.AND P0, PT, R11, 0xfd, PT ;  /* 0x000000fd0b00780c */ /* 0x000fc80003f04070 */
[----:B------:R-:W-:-:S13]  /*0640*/  ISETP.GT.U32.OR P0, PT, R10, 0xfd, P0 ;  /* 0x000000fd0a00780c */ /* 0x000fda0000704470 */
[----:B------:R-:W-:Y:S01]  /*0650*/  @!P0 IMAD.MOV.U32 R8, RZ, RZ, RZ ;  /* 0x000000ffff088224 */ /* 0x000fe200078e00ff */
        /* <DEDUP_REMOVED lines=17> */
[----:B------:R-:W-:Y:S02]  /*0770*/  ISETP.GE.AND P0, PT, R10, RZ, PT ;  /* 0x000000ff0a00720c */ /* 0x000fe40003f06270 */
[----:B------:R-:W-:-:S11]  /*0780*/  ISETP.GE.AND P1, PT, R11, RZ, PT ;  /* 0x000000ff0b00720c */ /* 0x000fd60003f26270 */
[----:B------:R-:W-:Y:S01]  /*0790*/  @P0 MOV R8, RZ ;  /* 0x000000ff00080202 */ /* 0x000fe20000000f00 */
[----:B------:R-:W-:Y:S02]  /*07a0*/  @!P0 IMAD.MOV.U32 R8, RZ, RZ, -0x40 ;  /* 0xffffffc0ff088424 */ /* 0x000fe400078e00ff */
[----:B------:R-:W-:Y:S01]  /*07b0*/  @!P0 FFMA R0, R0, 1.84467440737095516160e+19, RZ ;  /* 0x5f80000000008823 */ /* 0x000fe200000000ff */
[----:B------:R-:W-:Y:S01]  /*07c0*/  @!P1 FFMA R9, R3, 1.84467440737095516160e+19, RZ ;  /* 0x5f80000003099823 */ /* 0x000fe200000000ff */
[----:B------:R-:W-:-:S07]  /*07d0*/  @!P1 VIADD R8, R8, 0x40 ;  /* 0x0000004008089836 */ /* 0x000fce0000000000 */
.L_x_84:
[----:B------:R-:W-:Y:S01]  /*07e0*/  LEA R10, R14, 0xc0800000, 0x17 ;  /* 0xc08000000e0a7811 */ /* 0x000fe200078eb8ff */
[----:B------:R-:W-:Y:S03]  /*07f0*/  BSSY.RECONVERGENT B2, `(.L_x_89) ;  /* 0x0000036000027945 */ /* 0x000fe60003800200 */
[----:B------:R-:W-:Y:S01]  /*0800*/  IADD3 R10, PT, PT, -R10, R9, RZ ;  /* 0x000000090a0a7210 */ /* 0x000fe20007ffe1ff */
[----:B------:R-:W-:-:S03]  /*0810*/  VIADD R9, R12, 0xffffff81 ;  /* 0xffffff810c097836 */ /* 0x000fc60000000000 */
[----:B------:R-:W0:Y:S01]  /*0820*/  MUFU.RCP R11, R10 ;  /* 0x0000000a000b7308 */ /* 0x000e220000001000 */
[----:B------:R-:W-:Y:S01]  /*0830*/  FADD.FTZ R13, -R10, -RZ ;  /* 0x800000ff0a0d7221 */ /* 0x000fe20000010100 */
[----:B------:R-:W-:-:S03]  /*0840*/  IMAD R0, R9, -0x800000, R0 ;  /* 0xff80000009007824 */ /* 0x000fc600078e0200 */
[----:B0-----:R-:W-:-:S04]  /*0850*/  FFMA R12, R11, R13, 1 ;  /* 0x3f8000000b0c7423 */ /* 0x001fc8000000000d */
[----:B------:R-:W-:-:S04]  /*0860*/  FFMA R16, R11, R12, R11 ;  /* 0x0000000c0b107223 */ /* 0x000fc8000000000b */
[----:B------:R-:W-:-:S04]  /*0870*/  FFMA R11, R0, R16, RZ ;  /* 0x00000010000b7223 */ /* 0x000fc800000000ff */
[----:B------:R-:W-:-:S04]  /*0880*/  FFMA R12, R13, R11, R0 ;  /* 0x0000000b0d0c7223 */ /* 0x000fc80000000000 */
[----:B------:R-:W-:Y:S01]  /*0890*/  FFMA R15, R16, R12, R11 ;  /* 0x0000000c100f7223 */ /* 0x000fe2000000000b */
[----:B------:R-:W-:-:S03]  /*08a0*/  IADD3 R11, PT, PT, R9, 0x7f, -R14 ;  /* 0x0000007f090b7810 */ /* 0x000fc60007ffe80e */
[----:B------:R-:W-:Y:S02]  /*08b0*/  FFMA R12, R13, R15, R0 ;  /* 0x0000000f0d0c7223 */ /* 0x000fe40000000000 */
[----:B------:R-:W-:Y:S02]  /*08c0*/  IMAD.IADD R11, R11, 0x1, R8 ;  /* 0x000000010b0b7824 */ /* 0x000fe400078e0208 */
        /* <DEDUP_REMOVED lines=15> */
[C---:B------:R-:W-:Y:S02]  /*09c0*/  VIADD R11, R13.reuse, 0x20 ;  /* 0x000000200d0b7836 */ /* 0x040fe40000000000 */
[-CC-:B------:R-:W-:Y:S01]  /*09d0*/  FFMA.RM R9, R16, R12.reuse, R15.reuse ;  /* 0x0000000c10097223 */ /* 0x180fe2000000400f */
[C---:B------:R-:W-:Y:S02]  /*09e0*/  ISETP.NE.AND P2, PT, R13.reuse, RZ, PT ;  /* 0x000000ff0d00720c */ /* 0x040fe40003f45270 */
[----:B------:R-:W-:Y:S01]  /*09f0*/  LOP3.LUT R10, R8, 0x7fffff, RZ, 0xc0, !PT ;  /* 0x007fffff080a7812 */ /* 0x000fe200078ec0ff */
[----:B------:R-:W-:Y:S01]  /*0a00*/  FFMA.RP R8, R16, R12, R15 ;  /* 0x0000000c10087223 */ /* 0x000fe2000000800f */
        /* <DEDUP_REMOVED lines=16> */
.L_x_91:
[----:B------:R-:W-:-:S04]  /*0b10*/  LOP3.LUT R0, R0, 0x80000000, RZ, 0xc0, !PT ;  /* 0x8000000000007812 */ /* 0x000fc800078ec0ff */
[----:B------:R-:W-:Y:S01]  /*0b20*/  LOP3.LUT R0, R0, 0x7f800000, RZ, 0xfc, !PT ;  /* 0x7f80000000007812 */ /* 0x000fe200078efcff */
[----:B------:R-:W-:Y:S06]  /*0b30*/  BRA `(.L_x_92) ;  /* 0x0000000000047947 */ /* 0x000fec0003800000 */
.L_x_90:
[----:B------:R-:W-:-:S07]  /*0b40*/  IMAD R0, R11, 0x800000, R0 ;  /* 0x008000000b007824 */ /* 0x000fce00078e0200 */
.L_x_92:
[----:B------:R-:W-:Y:S05]  /*0b50*/  BSYNC.RECONVERGENT B2 ;  /* 0x0000000000027941 */ /* 0x000fea0003800200 */
.L_x_89:
[----:B------:R-:W-:Y:S05]  /*0b60*/  BRA `(.L_x_93) ;  /* 0x0000000000207947 */ /* 0x000fea0003800000 */
.L_x_88:
[----:B------:R-:W-:-:S04]  /*0b70*/  LOP3.LUT R0, R9, 0x80000000, R0, 0x48, !PT ;  /* 0x8000000009007812 */ /* 0x000fc800078e4800 */
[----:B------:R-:W-:Y:S01]  /*0b80*/  LOP3.LUT R0, R0, 0x7f800000, RZ, 0xfc, !PT ;  /* 0x7f80000000007812 */ /* 0x000fe200078efcff */
[----:B------:R-:W-:Y:S06]  /*0b90*/  BRA `(.L_x_93) ;  /* 0x0000000000147947 */ /* 0x000fec0003800000 */
.L_x_87:
[----:B------:R-:W-:Y:S01]  /*0ba0*/  LOP3.LUT R0, R9, 0x80000000, R0, 0x48, !PT ;  /* 0x8000000009007812 */ /* 0x000fe200078e4800 */
[----:B------:R-:W-:Y:S06]  /*0bb0*/  BRA `(.L_x_93) ;  /* 0x00000000000c7947 */ /* 0x000fec0003800000 */
.L_x_86:
[----:B------:R-:W0:Y:S01]  /*0bc0*/  MUFU.RSQ R0, -QNAN ;  /* 0xffc0000000007908 */ /* 0x000e220000001400 */
[----:B------:R-:W-:Y:S05]  /*0bd0*/  BRA `(.L_x_93) ;  /* 0x0000000000047947 */ /* 0x000fea0003800000 */
.L_x_85:
[----:B------:R-:W-:-:S07]  /*0be0*/  FADD.FTZ R0, R0, R3 ;  /* 0x0000000300007221 */ /* 0x000fce0000010000 */
.L_x_93:
[----:B------:R-:W-:Y:S05]  /*0bf0*/  BSYNC.RECONVERGENT B1 ;  /* 0x0000000000017941 */ /* 0x000fea0003800200 */
.L_x_83:
[----:B------:R-:W-:Y:S01]  /*0c00*/  MOV R8, R2 ;  /* 0x0000000200087202 */ /* 0x000fe20000000f00 */
[----:B------:R-:W-:-:S04]  /*0c10*/  IMAD.MOV.U32 R9, RZ, RZ, 0x0 ;  /* 0x00000000ff097424 */ /* 0x000fc800078e00ff */
[----:B0-----:R-:W-:Y:S05]  /*0c20*/  RET.REL.NODEC R8 `(_Z15limitVel_kernalfPfS_S_S_i) ;  /* 0xfffffff008f47950 */ /* 0x001fea0003c3ffff */
.L_x_94:
        /* <DEDUP_REMOVED lines=13> */
.L_x_107:


//--------------------- .text._Z16updatePos_kernalPfS_S_S_i --------------------------
	.section	.text._Z16updatePos_kernalPfS_S_S_i,"ax",@progbits
	.align	128
        .global         _Z16updatePos_kernalPfS_S_S_i
        .type           _Z16updatePos_kernalPfS_S_S_i,@function
        .size           _Z16updatePos_kernalPfS_S_S_i,(.L_x_111 - _Z16updatePos_kernalPfS_S_S_i)
        .other          _Z16updatePos_kernalPfS_S_S_i,@"STO_CUDA_ENTRY STV_DEFAULT"
_Z16updatePos_kernalPfS_S_S_i:
.text._Z16updatePos_kernalPfS_S_S_i:
        /* <DEDUP_REMOVED lines=10> */
[----:B------:R-:W2:Y:S08]  /*00a0*/  LDC.64 R4, c[0x0][0x380] ;  /* 0x0000e000ff047b82 */ /* 0x000eb00000000a00 */
[----:B------:R-:W3:Y:S01]  /*00b0*/  LDC.64 R6, c[0x0][0x398] ;  /* 0x0000e600ff067b82 */ /* 0x000ee20000000a00 */
[----:B0-----:R-:W-:-:S07]  /*00c0*/  IMAD.WIDE.U32 R2, R11, 0x4, R2 ;  /* 0x000000040b027825 */ /* 0x001fce00078e0002 */
[----:B------:R-:W0:Y:S01]  /*00d0*/  LDC.64 R8, c[0x0][0x388] ;  /* 0x0000e200ff087b82 */ /* 0x000e220000000a00 */
[----:B-1----:R-:W4:Y:S01]  /*00e0*/  LDG.E R2, desc[UR4][R2.64] ;  /* 0x0000000402027981 */ /* 0x002f22000c1e1900 */
[----:B--2---:R-:W-:-:S05]  /*00f0*/  IMAD.WIDE.U32 R4, R11, 0x4, R4 ;  /* 0x000000040b047825 */ /* 0x004fca00078e0004 */
[----:B------:R-:W4:Y:S01]  /*0100*/  LDG.E R13, desc[UR4][R4.64] ;  /* 0x00000004040d7981 */ /* 0x000f22000c1e1900 */
[----:B---3--:R-:W-:-:S04]  /*0110*/  IMAD.WIDE.U32 R6, R11, 0x4, R6 ;  /* 0x000000040b067825 */ /* 0x008fc800078e0006 */
[----:B0-----:R-:W-:-:S04]  /*0120*/  IMAD.WIDE.U32 R8, R11, 0x4, R8 ;  /* 0x000000040b087825 */ /* 0x001fc800078e0008 */
[----:B----4-:R-:W-:-:S05]  /*0130*/  FADD R13, R2, R13 ;  /* 0x0000000d020d7221 */ /* 0x010fca0000000000 */
[----:B------:R-:W-:Y:S04]  /*0140*/  STG.E desc[UR4][R4.64], R13 ;  /* 0x0000000d04007986 */ /* 0x000fe8000c101904 */
[----:B------:R-:W2:Y:S04]  /*0150*/  LDG.E R6, desc[UR4][R6.64] ;  /* 0x0000000406067981 */ /* 0x000ea8000c1e1900 */
[----:B------:R-:W2:Y:S02]  /*0160*/  LDG.E R11, desc[UR4][R8.64] ;  /* 0x00000004080b7981 */ /* 0x000ea4000c1e1900 */
[----:B--2---:R-:W-:-:S05]  /*0170*/  FADD R11, R6, R11 ;  /* 0x0000000b060b7221 */ /* 0x004fca0000000000 */
[----:B------:R-:W-:Y:S01]  /*0180*/  STG.E desc[UR4][R8.64], R11 ;  /* 0x0000000b08007986 */ /* 0x000fe2000c101904 */
[----:B------:R-:W-:Y:S05]  /*0190*/  EXIT ;  /* 0x000000000000794d */ /* 0x000fea0003800000 */
.L_x_95:
        /* <DEDUP_REMOVED lines=14> */
.L_x_111:


//--------------------- .text._Z22avoidBoundaries_kernalPfS_S_S_i --------------------------
	.section	.text._Z22avoidBoundaries_kernalPfS_S_S_i,"ax",@progbits
	.align	128
        .global         _Z22avoidBoundaries_kernalPfS_S_S_i
        .type           _Z22avoidBoundaries_kernalPfS_S_S_i,@function
        .size           _Z22avoidBoundaries_kernalPfS_S_S_i,(.L_x_112 - _Z22avoidBoundaries_kernalPfS_S_S_i)
        .other          _Z22avoidBoundaries_kernalPfS_S_S_i,@"STO_CUDA_ENTRY STV_DEFAULT"
_Z22avoidBoundaries_kernalPfS_S_S_i:
.text._Z22avoidBoundaries_kernalPfS_S_S_i:
        /* <DEDUP_REMOVED lines=11> */
[----:B0-----:R-:W-:-:S06]  /*00b0*/  IMAD.WIDE.U32 R4, R9, 0x4, R4 ;  /* 0x0000000409047825 */ /* 0x001fcc00078e0004 */
[----:B-1----:R-:W3:Y:S01]  /*00c0*/  LDG.E R4, desc[UR4][R4.64] ;  /* 0x0000000404047981 */ /* 0x002ee2000c1e1900 */
[----:B------:R-:W-:Y:S01]  /*00d0*/  BSSY.RECONVERGENT B0, `(.L_x_96) ;  /* 0x0000009000007945 */ /* 0x000fe20003800200 */
[----:B--2---:R-:W-:Y:S01]  /*00e0*/  IMAD.WIDE.U32 R2, R9, 0x4, R2 ;  /* 0x0000000409027825 */ /* 0x004fe200078e0002 */
[----:B---3--:R-:W-:-:S13]  /*00f0*/  FSETP.GE.AND P0, PT, R4, 2, PT ;  /* 0x400000000400780b */ /* 0x008fda0003f06000 */
[----:B------:R-:W-:Y:S05]  /*0100*/  @!P0 BRA `(.L_x_97) ;  /* 0x0000000000148947 */ /* 0x000fea0003800000 */
[----:B------:R-:W2:Y:S02]  /*0110*/  LDG.E R0, desc[UR4][R2.64] ;  /* 0x0000000402007981 */ /* 0x000ea4000c1e1900 */
[----:B--2---:R-:W-:-:S13]  /*0120*/  FSETP.GT.AND P0, PT, R0, RZ, PT ;  /* 0x000000ff0000720b */ /* 0x004fda0003f04000 */
[----:B------:R-:W-:-:S05]  /*0130*/  @P0 FADD R5, -R0, -RZ ;  /* 0x800000ff00050221 */ /* 0x000fca0000000100 */
[----:B------:R0:W-:Y:S01]  /*0140*/  @P0 STG.E desc[UR4][R2.64], R5 ;  /* 0x0000000502000986 */ /* 0x0001e2000c101904 */
[----:B------:R-:W-:Y:S05]  /*0150*/  @P0 EXIT ;  /* 0x000000000000094d */ /* 0x000fea0003800000 */
.L_x_97:
[----:B------:R-:W-:Y:S05]  /*0160*/  BSYNC.RECONVERGENT B0 ;  /* 0x0000000000007941 */ /* 0x000fea0003800200 */
.L_x_96:
[----:B------:R-:W-:Y:S01]  /*0170*/  FSETP.GTU.AND P0, PT, R4, -2, PT ;  /* 0xc00000000400780b */ /* 0x000fe20003f0c000 */
[----:B------:R-:W-:-:S12]  /*0180*/  BSSY.RECONVERGENT B0, `(.L_x_98) ;  /* 0x0000007000007945 */ /* 0x000fd80003800200 */
[----:B------:R-:W-:Y:S05]  /*0190*/  @P0 BRA `(.L_x_99) ;  /* 0x0000000000140947 */ /* 0x000fea0003800000 */
[----:B0-----:R-:W2:Y:S02]  /*01a0*/  LDG.E R5, desc[UR4][R2.64] ;  /* 0x0000000402057981 */ /* 0x001ea4000c1e1900 */
[----:B--2---:R-:W-:-:S13]  /*01b0*/  FSETP.GEU.AND P0, PT, R5, RZ, PT ;  /* 0x000000ff0500720b */ /* 0x004fda0003f0e000 */
[----:B------:R-:W-:-:S05]  /*01c0*/  @!P0 FADD R5, -R5, -RZ ;  /* 0x800000ff05058221 */ /* 0x000fca0000000100 */
[----:B------:R1:W-:Y:S01]  /*01d0*/  @!P0 STG.E desc[UR4][R2.64], R5 ;  /* 0x0000000502008986 */ /* 0x0003e2000c101904 */
[----:B------:R-:W-:Y:S05]  /*01e0*/  @!P0 EXIT ;  /* 0x000000000000894d */ /* 0x000fea0003800000 */
.L_x_99:
[----:B------:R-:W-:Y:S05]  /*01f0*/  BSYNC.RECONVERGENT B0 ;  /* 0x0000000000007941 */ /* 0x000fea0003800200 */
.L_x_98:
[----:B01----:R-:W0:Y:S08]  /*0200*/  LDC.64 R4, c[0x0][0x380] ;  /* 0x0000e000ff047b82 */ /* 0x003e300000000a00 */
[----:B------:R-:W1:Y:S01]  /*0210*/  LDC.64 R6, c[0x0][0x390] ;  /* 0x0000e400ff067b82 */ /* 0x000e620000000a00 */
[----:B0-----:R-:W-:-:S06]  /*0220*/  IMAD.WIDE.U32 R4, R9, 0x4, R4 ;  /* 0x0000000409047825 */ /* 0x001fcc00078e0004 */
[----:B------:R-:W2:Y:S01]  /*0230*/  LDG.E R4, desc[UR4][R4.64] ;  /* 0x0000000404047981 */ /* 0x000ea2000c1e1900 */
[----:B------:R-:W-:Y:S01]  /*0240*/  BSSY.RECONVERGENT B0, `(.L_x_100) ;  /* 0x000000c000007945 */ /* 0x000fe20003800200 */
[----:B-1----:R-:W-:Y:S01]  /*0250*/  IMAD.WIDE.U32 R6, R9, 0x4, R6 ;  /* 0x0000000409067825 */ /* 0x002fe200078e0006 */
[----:B--2---:R-:W-:-:S13]  /*0260*/  FSETP.GE.AND P0, PT, R4, 2, PT ;  /* 0x400000000400780b */ /* 0x004fda0003f06000 */
[----:B------:R-:W-:Y:S05]  /*0270*/  @!P0 BRA `(.L_x_101) ;  /* 0x0000000000208947 */ /* 0x000fea0003800000 */
[----:B------:R-:W2:Y:S02]  /*0280*/  LDG.E R0, desc[UR4][R6.64] ;  /* 0x0000000406007981 */ /* 0x000ea4000c1e1900 */
[----:B--2---:R-:W-:-:S13]  /*0290*/  FSETP.GT.AND P0, PT, R0, RZ, PT ;  /* 0x000000ff0000720b */ /* 0x004fda0003f04000 */
[----:B------:R-:W-:Y:S05]  /*02a0*/  @!P0 BRA `(.L_x_101) ;  /* 0x0000000000148947 */ /* 0x000fea0003800000 */
[----:B------:R-:W2:Y:S01]  /*02b0*/  LDG.E R9, desc[UR4][R2.64] ;  /* 0x0000000402097981 */ /* 0x000ea2000c1e1900 */
[----:B------:R-:W-:-:S05]  /*02c0*/  FADD R5, -R0, -RZ ;  /* 0x800000ff00057221 */ /* 0x000fca0000000100 */
[----:B------:R-:W-:Y:S04]  /*02d0*/  STG.E desc[UR4][R6.64], R5 ;  /* 0x0000000506007986 */ /* 0x000fe8000c101904 */
[----:B--2---:R-:W-:Y:S01]  /*02e0*/  STG.E desc[UR4][R2.64], R9 ;  /* 0x0000000902007986 */ /* 0x004fe2000c101904 */
[----:B------:R-:W-:Y:S05]  /*02f0*/  EXIT ;  /* 0x000000000000794d */ /* 0x000fea0003800000 */
.L_x_101:
[----:B------:R-:W-:Y:S05]  /*0300*/  BSYNC.RECONVERGENT B0 ;  /* 0x0000000000007941 */ /* 0x000fea0003800200 */
.L_x_100:
[----:B------:R-:W-:-:S13]  /*0310*/  FSETP.GTU.AND P0, PT, R4, -2, PT ;  /* 0xc00000000400780b */ /* 0x000fda0003f0c000 */
[----:B------:R-:W-:Y:S05]  /*0320*/  @P0 EXIT ;  /* 0x000000000000094d */ /* 0x000fea0003800000 */
[----:B------:R-:W2:Y:S02]  /*0330*/  LDG.E R0, desc[UR4][R6.64] ;  /* 0x0000000406007981 */ /* 0x000ea4000c1e1900 */
[----:B--2---:R-:W-:-:S13]  /*0340*/  FSETP.GEU.AND P0, PT, R0, RZ, PT ;  /* 0x000000ff0000720b */ /* 0x004fda0003f0e000 */
[----:B------:R-:W-:Y:S05]  /*0350*/  @P0 EXIT ;  /* 0x000000000000094d */ /* 0x000fea0003800000 */
[----:B------:R-:W2:Y:S01]  /*0360*/  LDG.E R9, desc[UR4][R2.64] ;  /* 0x0000000402097981 */ /* 0x000ea2000c1e1900 */
[----:B------:R-:W-:-:S05]  /*0370*/  FADD R5, -R0, -RZ ;  /* 0x800000ff00057221 */ /* 0x000fca0000000100 */
[----:B------:R-:W-:Y:S04]  /*0380*/  STG.E desc[UR4][R6.64], R5 ;  /* 0x0000000506007986 */ /* 0x000fe8000c101904 */
[----:B--2---:R-:W-:Y:S01]  /*0390*/  STG.E desc[UR4][R2.64], R9 ;  /* 0x0000000902007986 */ /* 0x004fe2000c101904 */
[----:B------:R-:W-:Y:S05]  /*03a0*/  EXIT ;  /* 0x000000000000794d */ /* 0x000fea0003800000 */
.L_x_102:
        /* <DEDUP_REMOVED lines=13> */
.L_x_112:


//--------------------- .nv.shared.reserved.0     --------------------------
	.section	.nv.shared.reserved.0,"aw",@nobits
	.weak		__nv_reservedSMEM_offset_0_alias
	.size		__nv_reservedSMEM_offset_0_alias, 0, 64
	.other		__nv_reservedSMEM_offset_0_alias,@"STO_CUDA_RESERVED_SHARED STV_DEFAULT"
__nv_reservedSMEM_offset_0_alias:
	.zero		0
	.zero		64


//--------------------- .nv.global                --------------------------
	.section	.nv.global,"aw",@nobits
.nv.global:
	.type		_ZN34_INTERNAL_5dad36ea_4_k_cu_171b22766thrust24THRUST_300001_SM_1000_NS12placeholders2_8E,@object
	.size		_ZN34_INTERNAL_5dad36ea_4_k_cu_171b22766thrust24THRUST_300001_SM_1000_NS12placeholders2_8E,(_ZN34_INTERNAL_5dad36ea_4_k_cu_171b22764cuda3std3__436_GLOBAL__N__5dad36ea_4_k_cu_171b22766ignoreE - _ZN34_INTERNAL_5dad36ea_4_k_cu_171b22766thrust24THRUST_300001_SM_1000_NS12placeholders2_8E)
_ZN34_INTERNAL_5dad36ea_4_k_cu_171b22766thrust24THRUST_300001_SM_1000_NS12placeholders2_8E:
	.zero		1
	.type		_ZN34_INTERNAL_5dad36ea_4_k_cu_171b22764cuda3std3__436_GLOBAL__N__5dad36ea_4_k_cu_171b22766ignoreE,@object
	.size		_ZN34_INTERNAL_5dad36ea_4_k_cu_171b22764cuda3std3__436_GLOBAL__N__5dad36ea_4_k_cu_171b22766ignoreE,(_ZN34_INTERNAL_5dad36ea_4_k_cu_171b22764cuda3std6ranges3__45__cpo4dataE - _ZN34_INTERNAL_5dad36ea_4_k_cu_171b22764cuda3std3__436_GLOBAL__N__5dad36ea_4_k_cu_171b22766ignoreE)
_ZN34_INTERNAL_5dad36ea_4_k_cu_171b22764cuda3std3__436_GLOBAL__N__5dad36ea_4_k_cu_171b22766ignoreE:
	.zero		1
	.type		_ZN34_INTERNAL_5dad36ea_4_k_cu_171b22764cuda3std6ranges3__45__cpo4dataE,@object
	.size		_ZN34_INTERNAL_5dad36ea_4_k_cu_171b22764cuda3std6ranges3__45__cpo4dataE,(_ZN34_INTERNAL_5dad36ea_4_k_cu_171b22766thrust24THRUST_300001_SM_1000_NS6system3cpp3parE - _ZN34_INTERNAL_5dad36ea_4_k_cu_171b22764cuda3std6ranges3__45__cpo4dataE)
_ZN34_INTERNAL_5dad36ea_4_k_cu_171b22764cuda3std6ranges3__45__cpo4dataE:
	.zero		1
	.type		_ZN34_INTERNAL_5dad36ea_4_k_cu_171b22766thrust24THRUST_300001_SM_1000_NS6system3cpp3parE,@object
	.size		_ZN34_INTERNAL_5dad36ea_4_k_cu_171b22766thrust24THRUST_300001_SM_1000_NS6system3cpp3parE,(_ZN34_INTERNAL_5dad36ea_4_k_cu_171b22764cuda3std3__45__cpo5beginE - _ZN34_INTERNAL_5dad36ea_4_k_cu_171b22766thrust24THRUST_300001_SM_1000_NS6system3cpp3parE)
_ZN34_INTERNAL_5dad36ea_4_k_cu_171b22766thrust24THRUST_300001_SM_1000_NS6system3cpp3parE:
	.zero		1
	.type		_ZN34_INTERNAL_5dad36ea_4_k_cu_171b22764cuda3std3__45__cpo5beginE,@object
	.size		_ZN34_INTERNAL_5dad36ea_4_k_cu_171b22764cuda3std3__45__cpo5beginE,(_ZN34_INTERNAL_5dad36ea_4_k_cu_171b22764cuda3std6ranges3__45__cpo5beginE - _ZN34_INTERNAL_5dad36ea_4_k_cu_171b22764cuda3std3__45__cpo5beginE)
_ZN34_INTERNAL_5dad36ea_4_k_cu_171b22764cuda3std3__45__cpo5beginE:
	.zero		1
	.type		_ZN34_INTERNAL_5dad36ea_4_k_cu_171b22764cuda3std6ranges3__45__cpo5beginE,@object
	.size		_ZN34_INTERNAL_5dad36ea_4_k_cu_171b22764cuda3std6ranges3__45__cpo5beginE,(_ZN34_INTERNAL_5dad36ea_4_k_cu_171b22766thrust24THRUST_300001_SM_1000_NS6deviceE - _ZN34_INTERNAL_5dad36ea_4_k_cu_171b22764cuda3std6ranges3__45__cpo5beginE)
_ZN34_INTERNAL_5dad36ea_4_k_cu_171b22764cuda3std6ranges3__45__cpo5beginE:
	.zero		1
	.type		_ZN34_INTERNAL_5dad36ea_4_k_cu_171b22766thrust24THRUST_300001_SM_1000_NS6deviceE,@object
	.size		_ZN34_INTERNAL_5dad36ea_4_k_cu_171b22766thrust24THRUST_300001_SM_1000_NS6deviceE,(_ZN34_INTERNAL_5dad36ea_4_k_cu_171b22764cuda3std3__47nulloptE - _ZN34_INTERNAL_5dad36ea_4_k_cu_171b22766thrust24THRUST_300001_SM_1000_NS6deviceE)
_ZN34_INTERNAL_5dad36ea_4_k_cu_171b22766thrust24THRUST_300001_SM_1000_NS6deviceE:
	.zero		1
	.type		_ZN34_INTERNAL_5dad36ea_4_k_cu_171b22764cuda3std3__47nulloptE,@object
	.size		_ZN34_INTERNAL_5dad36ea_4_k_cu_171b22764cuda3std3__47nulloptE,(_ZN34_INTERNAL_5dad36ea_4_k_cu_171b22764cuda3std6ranges3__45__cpo8distanceE - _ZN34_INTERNAL_5dad36ea_4_k_cu_171b22764cuda3std3__47nulloptE)
_ZN34_INTERNAL_5dad36ea_4_k_cu_171b22764cuda3std3__47nulloptE:
	.zero		1
	.type		_ZN34_INTERNAL_5dad36ea_4_k_cu_171b22764cuda3std6ranges3__45__cpo8distanceE,@object
	.size		_ZN34_INTERNAL_5dad36ea_4_k_cu_171b22764cuda3std6ranges3__45__cpo8distanceE,(_ZN34_INTERNAL_5dad36ea_4_k_cu_171b22766thrust24THRUST_300001_SM_1000_NS12placeholders2_4E - _ZN34_INTERNAL_5dad36ea_4_k_cu_171b22764cuda3std6ranges3__45__cpo8distanceE)
_ZN34_INTERNAL_5dad36ea_4_k_cu_171b22764cuda3std6ranges3__45__cpo8distanceE:
	.zero		1
	.type		_ZN34_INTERNAL_5dad36ea_4_k_cu_171b22766thrust24THRUST_300001_SM_1000_NS12placeholders2_4E,@object
	.size		_ZN34_INTERNAL_5dad36ea_4_k_cu_171b22766thrust24THRUST_300001_SM_1000_NS12placeholders2_4E,(_ZN34_INTERNAL_5dad36ea_4_k_cu_171b22764cuda3std3__45__cpo6rbeginE - _ZN34_INTERNAL_5dad36ea_4_k_cu_171b22766thrust24THRUST_300001_SM_1000_NS12placeholders2_4E)
_ZN34_INTERNAL_5dad36ea_4_k_cu_171b22766thrust24THRUST_300001_SM_1000_NS12placeholders2_4E:
	.zero		1
	.type		_ZN34_INTERNAL_5dad36ea_4_k_cu_171b22764cuda3std3__45__cpo6rbeginE,@object
	.size		_ZN34_INTERNAL_5dad36ea_4_k_cu_171b22764cuda3std3__45__cpo6rbeginE,(_ZN34_INTERNAL_5dad36ea_4_k_cu_171b22764cuda3std6ranges3__45__cpo7advanceE - _ZN34_INTERNAL_5dad36ea_4_k_cu_171b22764cuda3std3__45__cpo6rbeginE)
_ZN34_INTERNAL_5dad36ea_4_k_cu_171b22764cuda3std3__45__cpo6rbeginE:
	.zero		1
	.type		_ZN34_INTERNAL_5dad36ea_4_k_cu_171b22764cuda3std6ranges3__45__cpo7advanceE,@object
	.size		_ZN34_INTERNAL_5dad36ea_4_k_cu_171b22764cuda3std6ranges3__45__cpo7advanceE,(_ZN34_INTERNAL_5dad36ea_4_k_cu_171b22766thrust24THRUST_300001_SM_1000_NS12placeholders3_10E - _ZN34_INTERNAL_5dad36ea_4_k_cu_171b22764cuda3std6ranges3__45__cpo7advanceE)
_ZN34_INTERNAL_5dad36ea_4_k_cu_171b22764cuda3std6ranges3__45__cpo7advanceE:
	.zero		1
	.type		_ZN34_INTERNAL_5dad36ea_4_k_cu_171b22766thrust24THRUST_300001_SM_1000_NS12placeholders3_10E,@object
	.size		_ZN34_INTERNAL_5dad36ea_4_k_cu_171b22766thrust24THRUST_300001_SM_1000_NS12placeholders3_10E,(_ZN34_INTERNAL_5dad36ea_4_k_cu_171b22764cuda3std3__48in_placeE - _ZN34_INTERNAL_5dad36ea_4_k_cu_171b22766thrust24THRUST_300001_SM_1000_NS12placeholders3_10E)
_ZN34_INTERNAL_5dad36ea_4_k_cu_171b22766thrust24THRUST_300001_SM_1000_NS12placeholders3_10E:
	.zero		1
	.type		_ZN34_INTERNAL_5dad36ea_4_k_cu_171b22764cuda3std3__48in_placeE,@object
	.size		_ZN34_INTERNAL_5dad36ea_4_k_cu_171b22764cuda3std3__48in_placeE,(_ZN34_INTERNAL_5dad36ea_4_k_cu_171b22764cuda3std6ranges3__45__cpo4sizeE - _ZN34_INTERNAL_5dad36ea_4_k_cu_171b22764cuda3std3__48in_placeE)
_ZN34_INTERNAL_5dad36ea_4_k_cu_171b22764cuda3std3__48in_placeE:
	.zero		1
	.type		_ZN34_INTERNAL_5dad36ea_4_k_cu_171b22764cuda3std6ranges3__45__cpo4sizeE,@object
	.size		_ZN34_INTERNAL_5dad36ea_4_k_cu_171b22764cuda3std6ranges3__45__cpo4sizeE,(_ZN34_INTERNAL_5dad36ea_4_k_cu_171b22766thrust24THRUST_300001_SM_1000_NS12placeholders2_2E - _ZN34_INTERNAL_5dad36ea_4_k_cu_171b22764cuda3std6ranges3__45__cpo4sizeE)
_ZN34_INTERNAL_5dad36ea_4_k_cu_171b22764cuda3std6ranges3__45__cpo4sizeE:
	.zero		1
	.type		_ZN34_INTERNAL_5dad36ea_4_k_cu_171b22766thrust24THRUST_300001_SM_1000_NS12placeholders2_2E,@object
	.size		_ZN34_INTERNAL_5dad36ea_4_k_cu_171b22766thrust24THRUST_300001_SM_1000_NS12placeholders2_2E,(_ZN34_INTERNAL_5dad36ea_4_k_cu_171b22764cuda3std3__45__cpo6cbeginE - _ZN34_INTERNAL_5dad36ea_4_k_cu_171b22766thrust24THRUST_300001_SM_1000_NS12placeholders2_2E)
_ZN34_INTERNAL_5dad36ea_4_k_cu_171b22766thrust24THRUST_300001_SM_1000_NS12placeholders2_2E:
	.zero		1
	.type		_ZN34_INTERNAL_5dad36ea_4_k_cu_171b22764cuda3std3__45__cpo6cbeginE,@object
	.size		_ZN34_INTERNAL_5dad36ea_4_k_cu_171b22764cuda3std3__45__cpo6cbeginE,(_ZN34_INTERNAL_5dad36ea_4_k_cu_171b22764cuda3std6ranges3__45__cpo6cbeginE - _ZN34_INTERNAL_5dad36ea_4_k_cu_171b22764cuda3std3__45__cpo6cbeginE)
_ZN34_INTERNAL_5dad36ea_4_k_cu_171b22764cuda3std3__45__cpo6cbeginE:
	.zero		1
	.type		_ZN34_INTERNAL_5dad36ea_4_k_cu_171b22764cuda3std6ranges3__45__cpo6cbeginE,@object
	.size		_ZN34_INTERNAL_5dad36ea_4_k_cu_171b22764cuda3std6ranges3__45__cpo6cbeginE,(_ZN34_INTERNAL_5dad36ea_4_k_cu_171b22766thrust24THRUST_300001_SM_1000_NS12placeholders2_6E - _ZN34_INTERNAL_5dad36ea_4_k_cu_171b22764cuda3std6ranges3__45__cpo6cbeginE)
_ZN34_INTERNAL_5dad36ea_4_k_cu_171b22764cuda3std6ranges3__45__cpo6cbeginE:
	.zero		1
	.type		_ZN34_INTERNAL_5dad36ea_4_k_cu_171b22766thrust24THRUST_300001_SM_1000_NS12placeholders2_6E,@object
	.size		_ZN34_INTERNAL_5dad36ea_4_k_cu_171b22766thrust24THRUST_300001_SM_1000_NS12placeholders2_6E,(_ZN34_INTERNAL_5dad36ea_4_k_cu_171b22764cuda3std3__45__cpo7crbeginE - _ZN34_INTERNAL_5dad36ea_4_k_cu_171b22766thrust24THRUST_300001_SM_1000_NS12placeholders2_6E)
_ZN34_INTERNAL_5dad36ea_4_k_cu_171b22766thrust24THRUST_300001_SM_1000_NS12placeholders2_6E:
	.zero		1
	.type		_ZN34_INTERNAL_5dad36ea_4_k_cu_171b22764cuda3std3__45__cpo7crbeginE,@object
	.size		_ZN34_INTERNAL_5dad36ea_4_k_cu_171b22764cuda3std3__45__cpo7crbeginE,(_ZN34_INTERNAL_5dad36ea_4_k_cu_171b22764cuda3std6ranges3__45__cpo4nextE - _ZN34_INTERNAL_5dad36ea_4_k_cu_171b22764cuda3std3__45__cpo7crbeginE)
_ZN34_INTERNAL_5dad36ea_4_k_cu_171b22764cuda3std3__45__cpo7crbeginE:
	.zero		1
	.type		_ZN34_INTERNAL_5dad36ea_4_k_cu_171b22764cuda3std6ranges3__45__cpo4nextE,@object
	.size		_ZN34_INTERNAL_5dad36ea_4_k_cu_171b22764cuda3std6ranges3__45__cpo4nextE,(_ZN34_INTERNAL_5dad36ea_4_k_cu_171b22764cuda3std6ranges3__45__cpo4swapE - _ZN34_INTERNAL_5dad36ea_4_k_cu_171b22764cuda3std6ranges3__45__cpo4nextE)
_ZN34_INTERNAL_5dad36ea_4_k_cu_171b22764cuda3std6ranges3__45__cpo4nextE:
	.zero		1
	.type		_ZN34_INTERNAL_5dad36ea_4_k_cu_171b22764cuda3std6ranges3__45__cpo4swapE,@object
	.size		_ZN34_INTERNAL_5dad36ea_4_k_cu_171b22764cuda3std6ranges3__45__cpo4swapE,(_ZN34_INTERNAL_5dad36ea_4_k_cu_171b22766thrust24THRUST_300001_SM_1000_NS8cuda_cub10par_nosyncE - _ZN34_INTERNAL_5dad36ea_4_k_cu_171b22764cuda3std6ranges3__45__cpo4swapE)
_ZN34_INTERNAL_5dad36ea_4_k_cu_171b22764cuda3std6ranges3__45__cpo4swapE:
	.zero		1
	.type		_ZN34_INTERNAL_5dad36ea_4_k_cu_171b22766thrust24THRUST_300001_SM_1000_NS8cuda_cub10par_nosyncE,@object
	.size		_ZN34_INTERNAL_5dad36ea_4_k_cu_171b22766thrust24THRUST_300001_SM_1000_NS8cuda_cub10par_nosyncE,(_ZN34_INTERNAL_5dad36ea_4_k_cu_171b22766thrust24THRUST_300001_SM_1000_NS3seqE - _ZN34_INTERNAL_5dad36ea_4_k_cu_171b22766thrust24THRUST_300001_SM_1000_NS8cuda_cub10par_nosyncE)
_ZN34_INTERNAL_5dad36ea_4_k_cu_171b22766thrust24THRUST_300001_SM_1000_NS8cuda_cub10par_nosyncE:
	.zero		1
	.type		_ZN34_INTERNAL_5dad36ea_4_k_cu_171b22766thrust24THRUST_300001_SM_1000_NS3seqE,@object
	.size		_ZN34_INTERNAL_5dad36ea_4_k_cu_171b22766thrust24THRUST_300001_SM_1000_NS3seqE,(_ZN34_INTERNAL_5dad36ea_4_k_cu_171b22764cuda3std3__420unreachable_sentinelE - _ZN34_INTERNAL_5dad36ea_4_k_cu_171b22766thrust24THRUST_300001_SM_1000_NS3seqE)
_ZN34_INTERNAL_5dad36ea_4_k_cu_171b22766thrust24THRUST_300001_SM_1000_NS3seqE:
	.zero		1
	.type		_ZN34_INTERNAL_5dad36ea_4_k_cu_171b22764cuda3std3__420unreachable_sentinelE,@object
	.size		_ZN34_INTERNAL_5dad36ea_4_k_cu_171b22764cuda3std3__420unreachable_sentinelE,(_ZN34_INTERNAL_5dad36ea_4_k_cu_171b22764cuda3std6ranges3__45__cpo5ssizeE - _ZN34_INTERNAL_5dad36ea_4_k_cu_171b22764cuda3std3__420unreachable_sentinelE)
_ZN34_INTERNAL_5dad36ea_4_k_cu_171b22764cuda3std3__420unreachable_sentinelE:
	.zero		1
	.type		_ZN34_INTERNAL_5dad36ea_4_k_cu_171b22764cuda3std6ranges3__45__cpo5ssizeE,@object
	.size		_ZN34_INTERNAL_5dad36ea_4_k_cu_171b22764cuda3std6ranges3__45__cpo5ssizeE,(_ZN34_INTERNAL_5dad36ea_4_k_cu_171b22766thrust24THRUST_300001_SM_1000_NS12placeholders2_3E - _ZN34_INTERNAL_5dad36ea_4_k_cu_171b22764cuda3std6ranges3__45__cpo5ssizeE)
_ZN34_INTERNAL_5dad36ea_4_k_cu_171b22764cuda3std6ranges3__45__cpo5ssizeE:
	.zero		1
	.type		_ZN34_INTERNAL_5dad36ea_4_k_cu_171b22766thrust24THRUST_300001_SM_1000_NS12placeholders2_3E,@object
	.size		_ZN34_INTERNAL_5dad36ea_4_k_cu_171b22766thrust24THRUST_300001_SM_1000_NS12placeholders2_3E,(_ZN34_INTERNAL_5dad36ea_4_k_cu_171b22764cuda3std3__45__cpo4cendE - _ZN34_INTERNAL_5dad36ea_4_k_cu_171b22766thrust24THRUST_300001_SM_1000_NS12placeholders2_3E)
_ZN34_INTERNAL_5dad36ea_4_k_cu_171b22766thrust24THRUST_300001_SM_1000_NS12placeholders2_3E:
	.zero		1
	.type		_ZN34_INTERNAL_5dad36ea_4_k_cu_171b22764cuda3std3__45__cpo4cendE,@object
	.size		_ZN34_INTERNAL_5dad36ea_4_k_cu_171b22764cuda3std3__45__cpo4cendE,(_ZN34_INTERNAL_5dad36ea_4_k_cu_171b22764cuda3std6ranges3__45__cpo4cendE - _ZN34_INTERNAL_5dad36ea_4_k_cu_171b22764cuda3std3__45__cpo4cendE)
_ZN34_INTERNAL_5dad36ea_4_k_cu_171b22764cuda3std3__45__cpo4cendE:
	.zero		1
	.type		_ZN34_INTERNAL_5dad36ea_4_k_cu_171b22764cuda3std6ranges3__45__cpo4cendE,@object
	.size		_ZN34_INTERNAL_5dad36ea_4_k_cu_171b22764cuda3std6ranges3__45__cpo4cendE,(_ZN34_INTERNAL_5dad36ea_4_k_cu_171b22766thrust24THRUST_300001_SM_1000_NS12placeholders2_7E - _ZN34_INTERNAL_5dad36ea_4_k_cu_171b22764cuda3std6ranges3__45__cpo4cendE)
_ZN34_INTERNAL_5dad36ea_4_k_cu_171b22764cuda3std6ranges3__45__cpo4cendE:
	.zero		1
	.type		_ZN34_INTERNAL_5dad36ea_4_k_cu_171b22766thrust24THRUST_300001_SM_1000_NS12placeholders2_7E,@object
	.size		_ZN34_INTERNAL_5dad36ea_4_k_cu_171b22766thrust24THRUST_300001_SM_1000_NS12placeholders2_7E,(_ZN34_INTERNAL_5dad36ea_4_k_cu_171b22764cuda3std3__45__cpo5crendE - _ZN34_INTERNAL_5dad36ea_4_k_cu_171b22766thrust24THRUST_300001_SM_1000_NS12placeholders2_7E)
_ZN34_INTERNAL_5dad36ea_4_k_cu_171b22766thrust24THRUST_300001_SM_1000_NS12placeholders2_7E:
	.zero		1
	.type		_ZN34_INTERNAL_5dad36ea_4_k_cu_171b22764cuda3std3__45__cpo5crendE,@object
	.size		_ZN34_INTERNAL_5dad36ea_4_k_cu_171b22764cuda3std3__45__cpo5crendE,(_ZN34_INTERNAL_5dad36ea_4_k_cu_171b22764cuda3std6ranges3__45__cpo4prevE - _ZN34_INTERNAL_5dad36ea_4_k_cu_171b22764cuda3std3__45__cpo5crendE)
_ZN34_INTERNAL_5dad36ea_4_k_cu_171b22764cuda3std3__45__cpo5crendE:
	.zero		1
	.type		_ZN34_INTERNAL_5dad36ea_4_k_cu_171b22764cuda3std6ranges3__45__cpo4prevE,@object
	.size		_ZN34_INTERNAL_5dad36ea_4_k_cu_171b22764cuda3std6ranges3__45__cpo4prevE,(_ZN34_INTERNAL_5dad36ea_4_k_cu_171b22764cuda3std6ranges3__45__cpo9iter_moveE - _ZN34_INTERNAL_5dad36ea_4_k_cu_171b22764cuda3std6ranges3__45__cpo4prevE)
_ZN34_INTERNAL_5dad36ea_4_k_cu_171b22764cuda3std6ranges3__45__cpo4prevE:
	.zero		1
	.type		_ZN34_INTERNAL_5dad36ea_4_k_cu_171b22764cuda3std6ranges3__45__cpo9iter_moveE,@object
	.size		_ZN34_INTERNAL_5dad36ea_4_k_cu_171b22764cuda3std6ranges3__45__cpo9iter_moveE,(_ZN34_INTERNAL_5dad36ea_4_k_cu_171b22766thrust24THRUST_300001_SM_1000_NS6system6detail10sequential3seqE - _ZN34_INTERNAL_5dad36ea_4_k_cu_171b22764cuda3std6ranges3__45__cpo9iter_moveE)
_ZN34_INTERNAL_5dad36ea_4_k_cu_171b22764cuda3std6ranges3__45__cpo9iter_moveE:
	.zero		1
	.type		_ZN34_INTERNAL_5dad36ea_4_k_cu_171b22766thrust24THRUST_300001_SM_1000_NS6system6detail10sequential3seqE,@object
	.size		_ZN34_INTERNAL_5dad36ea_4_k_cu_171b22766thrust24THRUST_300001_SM_1000_NS6system6detail10sequential3seqE,(_ZN34_INTERNAL_5dad36ea_4_k_cu_171b22766thrust24THRUST_300001_SM_1000_NS12placeholders2_9E - _ZN34_INTERNAL_5dad36ea_4_k_cu_171b22766thrust24THRUST_300001_SM_1000_NS6system6detail10sequential3seqE)
_ZN34_INTERNAL_5dad36ea_4_k_cu_171b22766thrust24THRUST_300001_SM_1000_NS6system6detail10sequential3seqE:
	.zero		1
	.type		_ZN34_INTERNAL_5dad36ea_4_k_cu_171b22766thrust24THRUST_300001_SM_1000_NS12placeholders2_9E,@object
	.size		_ZN34_INTERNAL_5dad36ea_4_k_cu_171b22766thrust24THRUST_300001_SM_1000_NS12placeholders2_9E,(_ZN34_INTERNAL_5dad36ea_4_k_cu_171b22764cuda3std3__419piecewise_constructE - _ZN34_INTERNAL_5dad36ea_4_k_cu_171b22766thrust24THRUST_300001_SM_1000_NS12placeholders2_9E)
_ZN34_INTERNAL_5dad36ea_4_k_cu_171b22766thrust24THRUST_300001_SM_1000_NS12placeholders2_9E:
	.zero		1
	.type		_ZN34_INTERNAL_5dad36ea_4_k_cu_171b22764cuda3std3__419piecewise_constructE,@object
	.size		_ZN34_INTERNAL_5dad36ea_4_k_cu_171b22764cuda3std3__419piecewise_constructE,(_ZN34_INTERNAL_5dad36ea_4_k_cu_171b22764cuda3std6ranges3__45__cpo5cdataE - _ZN34_INTERNAL_5dad36ea_4_k_cu_171b22764cuda3std3__419piecewise_constructE)
_ZN34_INTERNAL_5dad36ea_4_k_cu_171b22764cuda3std3__419piecewise_constructE:
	.zero		1
	.type		_ZN34_INTERNAL_5dad36ea_4_k_cu_171b22764cuda3std6ranges3__45__cpo5cdataE,@object
	.size		_ZN34_INTERNAL_5dad36ea_4_k_cu_171b22764cuda3std6ranges3__45__cpo5cdataE,(_ZN34_INTERNAL_5dad36ea_4_k_cu_171b22766thrust24THRUST_300001_SM_1000_NS12placeholders2_1E - _ZN34_INTERNAL_5dad36ea_4_k_cu_171b22764cuda3std6ranges3__45__cpo5cdataE)
_ZN34_INTERNAL_5dad36ea_4_k_cu_171b22764cuda3std6ranges3__45__cpo5cdataE:
	.zero		1
	.type		_ZN34_INTERNAL_5dad36ea_4_k_cu_171b22766thrust24THRUST_300001_SM_1000_NS12placeholders2_1E,@object
	.size		_ZN34_INTERNAL_5dad36ea_4_k_cu_171b22766thrust24THRUST_300001_SM_1000_NS12placeholders2_1E,(_ZN34_INTERNAL_5dad36ea_4_k_cu_171b22764cuda3std3__45__cpo3endE - _ZN34_INTERNAL_5dad36ea_4_k_cu_171b22766thrust24THRUST_300001_SM_1000_NS12placeholders2_1E)
_ZN34_INTERNAL_5dad36ea_4_k_cu_171b22766thrust24THRUST_300001_SM_1000_NS12placeholders2_1E:
	.zero		1
	.type		_ZN34_INTERNAL_5dad36ea_4_k_cu_171b22764cuda3std3__45__cpo3endE,@object
	.size		_ZN34_INTERNAL_5dad36ea_4_k_cu_171b22764cuda3std3__45__cpo3endE,(_ZN34_INTERNAL_5dad36ea_4_k_cu_171b22764cuda3std6ranges3__45__cpo3endE - _ZN34_INTERNAL_5dad36ea_4_k_cu_171b22764cuda3std3__45__cpo3endE)
_ZN34_INTERNAL_5dad36ea_4_k_cu_171b22764cuda3std3__45__cpo3endE:
	.zero		1
	.type		_ZN34_INTERNAL_5dad36ea_4_k_cu_171b22764cuda3std6ranges3__45__cpo3endE,@object
	.size		_ZN34_INTERNAL_5dad36ea_4_k_cu_171b22764cuda3std6ranges3__45__cpo3endE,(_ZN34_INTERNAL_5dad36ea_4_k_cu_171b22766thrust24THRUST_300001_SM_1000_NS12placeholders2_5E - _ZN34_INTERNAL_5dad36ea_4_k_cu_171b22764cuda3std6ranges3__45__cpo3endE)
_ZN34_INTERNAL_5dad36ea_4_k_cu_171b22764cuda3std6ranges3__45__cpo3endE:
	.zero		1
	.type		_ZN34_INTERNAL_5dad36ea_4_k_cu_171b22766thrust24THRUST_300001_SM_1000_NS12placeholders2_5E,@object
	.size		_ZN34_INTERNAL_5dad36ea_4_k_cu_171b22766thrust24THRUST_300001_SM_1000_NS12placeholders2_5E,(_ZN34_INTERNAL_5dad36ea_4_k_cu_171b22764cuda3std3__45__cpo4rendE - _ZN34_INTERNAL_5dad36ea_4_k_cu_171b22766thrust24THRUST_300001_SM_1000_NS12placeholders2_5E)
_ZN34_INTERNAL_5dad36ea_4_k_cu_171b22766thrust24THRUST_300001_SM_1000_NS12placeholders2_5E:
	.zero		1
	.type		_ZN34_INTERNAL_5dad36ea_4_k_cu_171b22764cuda3std3__45__cpo4rendE,@object
	.size		_ZN34_INTERNAL_5dad36ea_4_k_cu_171b22764cuda3std3__45__cpo4rendE,(_ZN34_INTERNAL_5dad36ea_4_k_cu_171b22764cuda3std6ranges3__45__cpo9iter_swapE - _ZN34_INTERNAL_5dad36ea_4_k_cu_171b22764cuda3std3__45__cpo4rendE)
_ZN34_INTERNAL_5dad36ea_4_k_cu_171b22764cuda3std3__45__cpo4rendE:
	.zero		1
	.type		_ZN34_INTERNAL_5dad36ea_4_k_cu_171b22764cuda3std6ranges3__45__cpo9iter_swapE,@object
	.size		_ZN34_INTERNAL_5dad36ea_4_k_cu_171b22764cuda3std6ranges3__45__cpo9iter_swapE,(_ZN34_INTERNAL_5dad36ea_4_k_cu_171b22764cuda3std3__48unexpectE - _ZN34_INTERNAL_5dad36ea_4_k_cu_171b22764cuda3std6ranges3__45__cpo9iter_swapE)
_ZN34_INTERNAL_5dad36ea_4_k_cu_171b22764cuda3std6ranges3__45__cpo9iter_swapE:
	.zero		1
	.type		_ZN34_INTERNAL_5dad36ea_4_k_cu_171b22764cuda3std3__48unexpectE,@object
	.size		_ZN34_INTERNAL_5dad36ea_4_k_cu_171b22764cuda3std3__48unexpectE,(_ZN34_INTERNAL_5dad36ea_4_k_cu_171b22766thrust24THRUST_300001_SM_1000_NS8cuda_cub3parE - _ZN34_INTERNAL_5dad36ea_4_k_cu_171b22764cuda3std3__48unexpectE)
_ZN34_INTERNAL_5dad36ea_4_k_cu_171b22764cuda3std3__48unexpectE:
	.zero		1
	.type		_ZN34_INTERNAL_5dad36ea_4_k_cu_171b22766thrust24THRUST_300001_SM_1000_NS8cuda_cub3parE,@object
	.size		_ZN34_INTERNAL_5dad36ea_4_k_cu_171b22766thrust24THRUST_300001_SM_1000_NS8cuda_cub3parE,(.L_29 - _ZN34_INTERNAL_5dad36ea_4_k_cu_171b22766thrust24THRUST_300001_SM_1000_NS8cuda_cub3parE)
_ZN34_INTERNAL_5dad36ea_4_k_cu_171b22766thrust24THRUST_300001_SM_1000_NS8cuda_cub3parE:
	.zero		1
.L_29:


//--------------------- .nv.shared._Z12flock_kernalPfS_S_S_S_S_S_S_S_S_i --------------------------
	.section	.nv.shared._Z12flock_kernalPfS_S_S_S_S_S_S_S_S_i,"aw",@nobits
	.sectionflags	@""
	.align	4
.nv.shared._Z12flock_kernalPfS_S_S_S_S_S_S_S_S_i:
	.zero		3024


//--------------------- .nv.constant0._ZN3cub18CUB_300001_SM_10006detail11EmptyKernelIvEEvv --------------------------
	.section	.nv.constant0._ZN3cub18CUB_300001_SM_10006detail11EmptyKernelIvEEvv,"a",@progbits
	.sectionflags	@""
	.align	4
.nv.constant0._ZN3cub18CUB_300001_SM_10006detail11EmptyKernelIvEEvv:
	.zero		896


//--------------------- .nv.constant0._Z12flock_kernalPfS_S_S_S_S_S_S_S_S_i --------------------------
	.section	.nv.constant0._Z12flock_kernalPfS_S_S_S_S_S_S_S_S_i,"a",@progbits
	.sectionflags	@""
	.align	4
.nv.constant0._Z12flock_kernalPfS_S_S_S_S_S_S_S_S_i:
	.zero		980


//--------------------- .nv.constant0._Z15limitVel_kernalfPfS_S_S_i --------------------------
	.section	.nv.constant0._Z15limitVel_kernalfPfS_S_S_i,"a",@progbits
	.sectionflags	@""
	.align	4
.nv.constant0._Z15limitVel_kernalfPfS_S_S_i:
	.zero		940


//--------------------- .nv.constant0._Z16updatePos_kernalPfS_S_S_i --------------------------
	.section	.nv.constant0._Z16updatePos_kernalPfS_S_S_i,"a",@progbits
	.sectionflags	@""
	.align	4
.nv.constant0._Z16updatePos_kernalPfS_S_S_i:
	.zero		932


//--------------------- .nv.constant0._Z22avoidBoundaries_kernalPfS_S_S_i --------------------------
	.section	.nv.constant0._Z22avoidBoundaries_kernalPfS_S_S_i,"a",@progbits
	.sectionflags	@""
	.align	4
.nv.constant0._Z22avoidBoundaries_kernalPfS_S_S_i:
	.zero		932


//--------------------- SYMBOLS --------------------------

	.type		.nv.reservedSmem.offset0,@object
	.size		.nv.reservedSmem.offset0,0x4
	.type		.nv.reservedSmem.cap,@object
	.size		.nv.reservedSmem.cap,0x4
